	.target	sm_90a

	.elftype	@"ET_EXEC"


//--------------------- .note.nv.tkinfo           --------------------------
	.section	.note.nv.tkinfo,"",@"SHT_NOTE"
	.sectionflags	@"SHF_NOTE_NV_TKINFO"
	.tkinfo
        /*0018*/ 	.word	0x00000002
        /*0030*/ 	.string	""
        /*0030*/ 	.string	"ptxas"
        /*0030*/ 	.string	"Cuda compilation tools, release 13.0, V13.0.88"
        /*0030*/ 	.string	"Build cuda_13.0.r13.0/compiler.36424714_0"
        /*0030*/ 	.string	"-arch sm_90a -m 64 "



//--------------------- .note.nv.cuinfo           --------------------------
	.section	.note.nv.cuinfo,"",@"SHT_NOTE"
	.sectionflags	@"SHF_NOTE_NV_CUINFO"
        /*0018*/ 	.short	0x0002
        /*001a*/ 	.short	0x005a
        /*001c*/ 	.short	0x0082
	.zero		2


//--------------------- .nv.info                  --------------------------
	.section	.nv.info,"",@"SHT_CUDA_INFO"
	.align	4


	//----- nvinfo : EIATTR_REGCOUNT
	.align		4
        /*0000*/ 	.byte	0x04, 0x2f
        /*0002*/ 	.short	(.L_15 - .L_14)
	.align		4
.L_14:
        /*0004*/ 	.word	index@(_ZN7cutlass13device_kernelINS_4gemm6kernel13GemmUniversalIN4cute5tupleIJiiiiEEENS1_10collective13CollectiveMmaINS1_34MainloopSm90TmaGmmaWarpSpecializedILi5ENS5_IJNS4_1CILi2EEENSA_ILi1EEESC_EEENS1_32KernelTmaWarpSpecializedPingpongEEENS5_IJNSA_ILi64EEENSA_ILi128EEESG_EEEaNS5_IJlSC_lEEEaSJ_NS4_8TiledMMAINS4_8MMA_AtomIJNS4_4SM904GMMA27MMA_64x128x32_S32S8S8_SS_TNEEEENS4_6LayoutINS5_IJSC_SC_SC_EEENS5_IJNSA_ILi0EEESS_SS_EEEEENS5_IJNS4_10UnderscoreESV_SV_EEEEENS4_13SM90_TMA_LOADENS4_14ComposedLayoutINS4_7SwizzleILi2ELi4ELi3EEENS4_18smem_ptr_flag_bitsILi8EEENSQ_INS5_IJNSA_ILi8EEESG_EEENS5_IJSG_SC_EEEEEEEvNS4_8identityENS4_23SM90_TMA_LOAD_MULTICASTES18_vS19_EENS_8epilogue10collective6detail29Sm90TmaWarpSpecializedAdapterINS1D_15DefaultEpilogueIaSJ_SJ_NS1C_6thread17LinearCombinationIaLi1EiiLNS1H_9ScaleType4KindE0ELNS_15FloatRoundStyleE2EaEENS1_15EpilogueDefaultEEEEEvvEEEEvNT_6ParamsE)
        /*0008*/ 	.word	0x000000a8


	//----- nvinfo : EIATTR_FRAME_SIZE
	.align		4
.L_15:
        /*000c*/ 	.byte	0x04, 0x11
        /*000e*/ 	.short	(.L_17 - .L_16)
	.align		4
.L_16:
        /*0010*/ 	.word	index@(_ZN7cutlass13device_kernelINS_4gemm6kernel13GemmUniversalIN4cute5tupleIJiiiiEEENS1_10collective13CollectiveMmaINS1_34MainloopSm90TmaGmmaWarpSpecializedILi5ENS5_IJNS4_1CILi2EEENSA_ILi1EEESC_EEENS1_32KernelTmaWarpSpecializedPingpongEEENS5_IJNSA_ILi64EEENSA_ILi128EEESG_EEEaNS5_IJlSC_lEEEaSJ_NS4_8TiledMMAINS4_8MMA_AtomIJNS4_4SM904GMMA27MMA_64x128x32_S32S8S8_SS_TNEEEENS4_6LayoutINS5_IJSC_SC_SC_EEENS5_IJNSA_ILi0EEESS_SS_EEEEENS5_IJNS4_10UnderscoreESV_SV_EEEEENS4_13SM90_TMA_LOADENS4_14ComposedLayoutINS4_7SwizzleILi2ELi4ELi3EEENS4_18smem_ptr_flag_bitsILi8EEENSQ_INS5_IJNSA_ILi8EEESG_EEENS5_IJSG_SC_EEEEEEEvNS4_8identityENS4_23SM90_TMA_LOAD_MULTICASTES18_vS19_EENS_8epilogue10collective6detail29Sm90TmaWarpSpecializedAdapterINS1D_15DefaultEpilogueIaSJ_SJ_NS1C_6thread17LinearCombinationIaLi1EiiLNS1H_9ScaleType4KindE0ELNS_15FloatRoundStyleE2EaEENS1_15EpilogueDefaultEEEEEvvEEEEvNT_6ParamsE)
        /*0014*/ 	.word	0x00000008


	//----- nvinfo : EIATTR_MIN_STACK_SIZE
	.align		4
.L_17:
        /*0018*/ 	.byte	0x04, 0x12
        /*001a*/ 	.short	(.L_19 - .L_18)
	.align		4
.L_18:
        /*001c*/ 	.word	index@(_ZN7cutlass13device_kernelINS_4gemm6kernel13GemmUniversalIN4cute5tupleIJiiiiEEENS1_10collective13CollectiveMmaINS1_34MainloopSm90TmaGmmaWarpSpecializedILi5ENS5_IJNS4_1CILi2EEENSA_ILi1EEESC_EEENS1_32KernelTmaWarpSpecializedPingpongEEENS5_IJNSA_ILi64EEENSA_ILi128EEESG_EEEaNS5_IJlSC_lEEEaSJ_NS4_8TiledMMAINS4_8MMA_AtomIJNS4_4SM904GMMA27MMA_64x128x32_S32S8S8_SS_TNEEEENS4_6LayoutINS5_IJSC_SC_SC_EEENS5_IJNSA_ILi0EEESS_SS_EEEEENS5_IJNS4_10UnderscoreESV_SV_EEEEENS4_13SM90_TMA_LOADENS4_14ComposedLayoutINS4_7SwizzleILi2ELi4ELi3EEENS4_18smem_ptr_flag_bitsILi8EEENSQ_INS5_IJNSA_ILi8EEESG_EEENS5_IJSG_SC_EEEEEEEvNS4_8identityENS4_23SM90_TMA_LOAD_MULTICASTES18_vS19_EENS_8epilogue10collective6detail29Sm90TmaWarpSpecializedAdapterINS1D_15DefaultEpilogueIaSJ_SJ_NS1C_6thread17LinearCombinationIaLi1EiiLNS1H_9ScaleType4KindE0ELNS_15FloatRoundStyleE2EaEENS1_15EpilogueDefaultEEEEEvvEEEEvNT_6ParamsE)
        /*0020*/ 	.word	0x00000008
.L_19:


//--------------------- .nv.compat                --------------------------
	.section	.nv.compat,"",@"SHT_CUDA_COMPAT_INFO"
	.align	4
        /*0000*/ 	.byte	0x02, 0x09, 0x01, 0x00, 0x02, 0x02, 0x04, 0x00, 0x02, 0x05, 0x05, 0x00, 0x03, 0x07, 0x01, 0x01
        /*0010*/ 	.byte	0x02, 0x03, 0x01, 0x00, 0x02, 0x06, 0x01, 0x00, 0x04, 0x0b, 0x08, 0x00, 0x00, 0x00, 0x00, 0x00
        /*0020*/ 	.byte	0x00, 0x00, 0x00, 0x00


//--------------------- .nv.info._ZN7cutlass13device_kernelINS_4gemm6kernel13GemmUniversalIN4cute5tupleIJiiiiEEENS1_10collective13CollectiveMmaINS1_34MainloopSm90TmaGmmaWarpSpecializedILi5ENS5_IJNS4_1CILi2EEENSA_ILi1EEESC_EEENS1_32KernelTmaWarpSpecializedPingpongEEENS5_IJNSA_ILi64EEENSA_ILi128EEESG_EEEaNS5_IJlSC_lEEEaSJ_NS4_8TiledMMAINS4_8MMA_AtomIJNS4_4SM904GMMA27MMA_64x128x32_S32S8S8_SS_TNEEEENS4_6LayoutINS5_IJSC_SC_SC_EEENS5_IJNSA_ILi0EEESS_SS_EEEEENS5_IJNS4_10UnderscoreESV_SV_EEEEENS4_13SM90_TMA_LOADENS4_14ComposedLayoutINS4_7SwizzleILi2ELi4ELi3EEENS4_18smem_ptr_flag_bitsILi8EEENSQ_INS5_IJNSA_ILi8EEESG_EEENS5_IJSG_SC_EEEEEEEvNS4_8identityENS4_23SM90_TMA_LOAD_MULTICASTES18_vS19_EENS_8epilogue10collective6detail29Sm90TmaWarpSpecializedAdapterINS1D_15DefaultEpilogueIaSJ_SJ_NS1C_6thread17LinearCombinationIaLi1EiiLNS1H_9ScaleType4KindE0ELNS_15FloatRoundStyleE2EaEENS1_15EpilogueDefaultEEEEEvvEEEEvNT_6ParamsE --------------------------
	.section	.nv.info._ZN7cutlass13device_kernelINS_4gemm6kernel13GemmUniversalIN4cute5tupleIJiiiiEEENS1_10collective13CollectiveMmaINS1_34MainloopSm90TmaGmmaWarpSpecializedILi5ENS5_IJNS4_1CILi2EEENSA_ILi1EEESC_EEENS1_32KernelTmaWarpSpecializedPingpongEEENS5_IJNSA_ILi64EEENSA_ILi128EEESG_EEEaNS5_IJlSC_lEEEaSJ_NS4_8TiledMMAINS4_8MMA_AtomIJNS4_4SM904GMMA27MMA_64x128x32_S32S8S8_SS_TNEEEENS4_6LayoutINS5_IJSC_SC_SC_EEENS5_IJNSA_ILi0EEESS_SS_EEEEENS5_IJNS4_10UnderscoreESV_SV_EEEEENS4_13SM90_TMA_LOADENS4_14ComposedLayoutINS4_7SwizzleILi2ELi4ELi3EEENS4_18smem_ptr_flag_bitsILi8EEENSQ_INS5_IJNSA_ILi8EEESG_EEENS5_IJSG_SC_EEEEEEEvNS4_8identityENS4_23SM90_TMA_LOAD_MULTICASTES18_vS19_EENS_8epilogue10collective6detail29Sm90TmaWarpSpecializedAdapterINS1D_15DefaultEpilogueIaSJ_SJ_NS1C_6thread17LinearCombinationIaLi1EiiLNS1H_9ScaleType4KindE0ELNS_15FloatRoundStyleE2EaEENS1_15EpilogueDefaultEEEEEvvEEEEvNT_6ParamsE,"",@"SHT_CUDA_INFO"
	.sectionflags	@""
	.align	4


	//----- nvinfo : EIATTR_CUDA_API_VERSION
	.align		4
        /*0000*/ 	.byte	0x04, 0x37
        /*0002*/ 	.short	(.L_21 - .L_20)
.L_20:
        /*0004*/ 	.word	0x00000082


	//----- nvinfo : EIATTR_KPARAM_INFO
	.align		4
.L_21:
        /*0008*/ 	.byte	0x04, 0x17
        /*000a*/ 	.short	(.L_23 - .L_22)
.L_22:
        /*000c*/ 	.word	0x00000000
        /*0010*/ 	.short	0x0000
        /*0012*/ 	.short	0x0070
        /*0014*/ 	.byte	0x00, 0xf0, 0x01, 0x10


	//----- nvinfo : EIATTR_SPARSE_MMA_MASK
	.align		4
.L_23:
        /*0018*/ 	.byte	0x03, 0x50
        /*001a*/ 	.short	0x0000


	//----- nvinfo : EIATTR_MAXREG_COUNT
	.align		4
        /*001c*/ 	.byte	0x03, 0x1b
        /*001e*/ 	.short	0x00a8


	//----- nvinfo : EIATTR_NUM_BARRIERS
	.align		4
        /*0020*/ 	.byte	0x02, 0x4c
        /*0022*/ 	.byte	0x01
	.zero		1


	//----- nvinfo : EIATTR_EXTERNS
	.align		4
        /*0024*/ 	.byte	0x04, 0x0f
        /*0026*/ 	.short	(.L_25 - .L_24)


	//   ....[0]....
	.align		4
.L_24:
        /*0028*/ 	.word	index@(__assertfail)


	//----- nvinfo : EIATTR_ANNOTATIONS
	.align		4
.L_25:
        /*002c*/ 	.byte	0x04, 0x55
        /*002e*/ 	.short	(.L_27 - .L_26)


	//   ....[0]....
.L_26:
        /*0030*/ 	.word	0x00000001
        /*0034*/ 	.byte	0xd0, 0x0d, 0x00, 0x00, 0x01, 0x00, 0x00, 0x00, 0xc0, 0x53, 0x00, 0x00, 0x01, 0x00, 0x00, 0x00
        /*0044*/ 	.byte	0x50, 0x60, 0x00, 0x00


	//----- nvinfo : EIATTR_MERCURY_ISA_VERSION
	.align		4
.L_27:
        /*0048*/ 	.byte	0x03, 0x5f
        /*004a*/ 	.short	0x0101


	//----- nvinfo : EIATTR_INT_WARP_WIDE_INSTR_OFFSETS
	.align		4
        /*004c*/ 	.byte	0x04, 0x31
        /*004e*/ 	.short	(.L_29 - .L_28)


	//   ....[0]....
.L_28:
        /*0050*/ 	.word	0x00000550


	//   ....[1]....
        /*0054*/ 	.word	0x00000580


	//   ....[2]....
        /*0058*/ 	.word	0x000005c0


	//   ....[3]....
        /*005c*/ 	.word	0x000006f0


	//   ....[4]....
        /*0060*/ 	.word	0x00000700


	//   ....[5]....
        /*0064*/ 	.word	0x00000710


	//   ....[6]....
        /*0068*/ 	.word	0x000007b0


	//   ....[7]....
        /*006c*/ 	.word	0x000007f0


	//   ....[8]....
        /*0070*/ 	.word	0x00001e40


	//----- nvinfo : EIATTR_COOP_GROUP_MASK_REGIDS
	.align		4
.L_29:
        /*0074*/ 	.byte	0x04, 0x29
        /*0076*/ 	.short	(.L_31 - .L_30)


	//   ....[0]....
.L_30:
        /*0078*/ 	.word	0xffffffff


	//   ....[1]....
        /*007c*/ 	.word	0xffffffff


	//   ....[2]....
        /*0080*/ 	.word	0xffffffff


	//   ....[3]....
        /*0084*/ 	.word	0xffffffff


	//   ....[4]....
        /*0088*/ 	.word	0xffffffff


	//   ....[5]....
        /*008c*/ 	.word	0xffffffff


	//   ....[6]....
        /*0090*/ 	.word	0xffffffff


	//----- nvinfo : EIATTR_COOP_GROUP_INSTR_OFFSETS
	.align		4
.L_31:
        /*0094*/ 	.byte	0x04, 0x28
        /*0096*/ 	.short	(.L_33 - .L_32)


	//   ....[0]....
.L_32:
        /*0098*/ 	.word	0x00000070


	//   ....[1]....
        /*009c*/ 	.word	0x00000080


	//   ....[2]....
        /*00a0*/ 	.word	0x00000140


	//   ....[3]....
        /*00a4*/ 	.word	0x00000310


	//   ....[4]....
        /*00a8*/ 	.word	0x00000350


	//   ....[5]....
        /*00ac*/ 	.word	0x00000730


	//   ....[6]....
        /*00b0*/ 	.word	0x00000970


	//----- nvinfo : EIATTR_REG_RECONFIG
	.align		4
.L_33:
        /*00b4*/ 	.byte	0x01, 0x54
	.zero		2


	//----- nvinfo : EIATTR_SYSCALL_OFFSETS
	.align		4
        /*00b8*/ 	.byte	0x04, 0x46
        /*00ba*/ 	.short	(.L_35 - .L_34)


	//   ....[0]....
.L_34:
        /*00bc*/ 	.word	0x00001870


	//----- nvinfo : EIATTR_MBARRIER_INSTR_OFFSETS
	.align		4
.L_35:
        /*00c0*/ 	.byte	0x04, 0x39
        /*00c2*/ 	.short	(.L_37 - .L_36)


	//   ....[0]....
.L_36:
        /*00c4*/ 	.word	0x00000260
        /*00c8*/ 	.word	0x000000ff
        /*00cc*/ 	.word	0x00000000
        /*00d0*/ 	.short	0x0100
        /*00d2*/ 	.byte	0x08
	.zero		1


	//   ....[1]....
        /*00d4*/ 	.word	0x00000270
        /*00d8*/ 	.word	0x000000ff
        /*00dc*/ 	.word	0x00000028
        /*00e0*/ 	.short	0x0100
        /*00e2*/ 	.byte	0x08
	.zero		1


	//   ....[2]....
        /*00e4*/ 	.word	0x00000280
        /*00e8*/ 	.word	0x000000ff
        /*00ec*/ 	.word	0x00000008
        /*00f0*/ 	.short	0x0100
        /*00f2*/ 	.byte	0x08
	.zero		1


	//   ....[3]....
        /*00f4*/ 	.word	0x00000290
        /*00f8*/ 	.word	0x000000ff
        /*00fc*/ 	.word	0x00000030
        /*0100*/ 	.short	0x0100
        /*0102*/ 	.byte	0x08
	.zero		1


	//   ....[4]....
        /*0104*/ 	.word	0x000002a0
        /*0108*/ 	.word	0x000000ff
        /*010c*/ 	.word	0x00000010
        /*0110*/ 	.short	0x0100
        /*0112*/ 	.byte	0x08
	.zero		1


	//   ....[5]....
        /*0114*/ 	.word	0x000002b0
        /*0118*/ 	.word	0x000000ff
        /*011c*/ 	.word	0x00000038
        /*0120*/ 	.short	0x0100
        /*0122*/ 	.byte	0x08
	.zero		1


	//   ....[6]....
        /*0124*/ 	.word	0x000002c0
        /*0128*/ 	.word	0x000000ff
        /*012c*/ 	.word	0x00000018
        /*0130*/ 	.short	0x0100
        /*0132*/ 	.byte	0x08
	.zero		1


	//   ....[7]....
        /*0134*/ 	.word	0x000002d0
        /*0138*/ 	.word	0x000000ff
        /*013c*/ 	.word	0x00000040
        /*0140*/ 	.short	0x0100
        /*0142*/ 	.byte	0x08
	.zero		1


	//   ....[8]....
        /*0144*/ 	.word	0x000002e0
        /*0148*/ 	.word	0x000000ff
        /*014c*/ 	.word	0x00000020
        /*0150*/ 	.short	0x0100
        /*0152*/ 	.byte	0x08
	.zero		1


	//   ....[9]....
        /*0154*/ 	.word	0x000002f0
        /*0158*/ 	.word	0x000000ff
        /*015c*/ 	.word	0x00000048
        /*0160*/ 	.short	0x0100
        /*0162*/ 	.byte	0x08
	.zero		1


	//   ....[10]....
        /*0164*/ 	.word	0x00000820
        /*0168*/ 	.word	0x000000ff
        /*016c*/ 	.word	0x00000080
        /*0170*/ 	.short	0x0100
        /*0172*/ 	.byte	0x08
	.zero		1


	//   ....[11]....
        /*0174*/ 	.word	0x000008b0
        /*0178*/ 	.word	0x000000ff
        /*017c*/ 	.word	0x00000088
        /*0180*/ 	.short	0x0100
        /*0182*/ 	.byte	0x08
	.zero		1


	//   ....[12]....
        /*0184*/ 	.word	0x000008f0
        /*0188*/ 	.word	0x000000ff
        /*018c*/ 	.word	0x00000060
        /*0190*/ 	.short	0x0100
        /*0192*/ 	.byte	0x09
	.zero		1


	//   ....[13]....
        /*0194*/ 	.word	0x00000900
        /*0198*/ 	.word	0x000000ff
        /*019c*/ 	.word	0x00000068
        /*01a0*/ 	.short	0x0100
        /*01a2*/ 	.byte	0x09
	.zero		1


	//   ....[14]....
        /*01a4*/ 	.word	0x00000910
        /*01a8*/ 	.word	0x000000ff
        /*01ac*/ 	.word	0x00000070
        /*01b0*/ 	.short	0x0100
        /*01b2*/ 	.byte	0x09
	.zero		1


	//   ....[15]....
        /*01b4*/ 	.word	0x00000920
        /*01b8*/ 	.word	0x000000ff
        /*01bc*/ 	.word	0x00000078
        /*01c0*/ 	.short	0x0100
        /*01c2*/ 	.byte	0x09
	.zero		1


	//   ....[16]....
        /*01c4*/ 	.word	0x00001750
        /*01c8*/ 	.word	0x0000005f
        /*01cc*/ 	.word	0x00000000
        /*01d0*/ 	.short	0x010a
        /*01d2*/ 	.byte	0x2a
	.zero		1


	//   ....[17]....
        /*01d4*/ 	.word	0x00001900
        /*01d8*/ 	.word	0x00000003
        /*01dc*/ 	.word	0x00000000
        /*01e0*/ 	.short	0x010a
        /*01e2*/ 	.byte	0x3f
	.zero		1


	//   ....[18]....
        /*01e4*/ 	.word	0x00001940
        /*01e8*/ 	.word	0x00000003
        /*01ec*/ 	.word	0x00000000
        /*01f0*/ 	.short	0x010a
        /*01f2*/ 	.byte	0x3f
	.zero		1


	//   ....[19]....
        /*01f4*/ 	.word	0x00001b40
        /*01f8*/ 	.word	0x000000ff
        /*01fc*/ 	.word	0x00000000
        /*0200*/ 	.short	0x010a
        /*0202*/ 	.byte	0x04
	.zero		1


	//   ....[20]....
        /*0204*/ 	.word	0x00001b80
        /*0208*/ 	.word	0x000000ff
        /*020c*/ 	.word	0x00000000
        /*0210*/ 	.short	0x010a
        /*0212*/ 	.byte	0x04
	.zero		1


	//   ....[21]....
        /*0214*/ 	.word	0x00001ce0
        /*0218*/ 	.word	0x00000005
        /*021c*/ 	.word	0x00000000
        /*0220*/ 	.short	0x0101
        /*0222*/ 	.byte	0x3f
	.zero		1


	//   ....[22]....
        /*0224*/ 	.word	0x00001de0
        /*0228*/ 	.word	0x00000060
        /*022c*/ 	.word	0x00000000
        /*0230*/ 	.short	0x0101
        /*0232*/ 	.byte	0x2f
	.zero		1


	//   ....[23]....
        /*0234*/ 	.word	0x00001ee0
        /*0238*/ 	.word	0x00000003
        /*023c*/ 	.word	0x00000000
        /*0240*/ 	.short	0x0101
        /*0242*/ 	.byte	0x3f
	.zero		1


	//   ....[24]....
        /*0244*/ 	.word	0x00001fa0
        /*0248*/ 	.word	0x0000005f
        /*024c*/ 	.word	0x00000010
        /*0250*/ 	.short	0x010a
        /*0252*/ 	.byte	0x2a
	.zero		1


	//   ....[25]....
        /*0254*/ 	.word	0x000053e0
        /*0258*/ 	.word	0x00000062
        /*025c*/ 	.word	0x00000000
        /*0260*/ 	.short	0x0101
        /*0262*/ 	.byte	0x2f
	.zero		1


	//   ....[26]....
        /*0264*/ 	.word	0x00005da0
        /*0268*/ 	.word	0x0000000c
        /*026c*/ 	.word	0x00000028
        /*0270*/ 	.short	0x010a
        /*0272*/ 	.byte	0x3f
	.zero		1


	//   ....[27]....
        /*0274*/ 	.word	0x00006160
        /*0278*/ 	.word	0x00000004
        /*027c*/ 	.word	0x00000088
        /*0280*/ 	.short	0x0101
        /*0282*/ 	.byte	0x3f
	.zero		1


	//   ....[28]....
        /*0284*/ 	.word	0x000068f0
        /*0288*/ 	.word	0x00000007
        /*028c*/ 	.word	0x00000000
        /*0290*/ 	.short	0x010a
        /*0292*/ 	.byte	0x3f
	.zero		1


	//   ....[29]....
        /*0294*/ 	.word	0x00006970
        /*0298*/ 	.word	0x00000009
        /*029c*/ 	.word	0x00000000
        /*02a0*/ 	.short	0x010a
        /*02a2*/ 	.byte	0x3f
	.zero		1


	//   ....[30]....
        /*02a4*/ 	.word	0x00006a00
        /*02a8*/ 	.word	0x00000006
        /*02ac*/ 	.word	0x00000000
        /*02b0*/ 	.short	0x010a
        /*02b2*/ 	.byte	0x3f
	.zero		1


	//   ....[31]....
        /*02b4*/ 	.word	0x00006a90
        /*02b8*/ 	.word	0x00000009
        /*02bc*/ 	.word	0x00000000
        /*02c0*/ 	.short	0x010a
        /*02c2*/ 	.byte	0x3f
	.zero		1


	//   ....[32]....
        /*02c4*/ 	.word	0x00006b20
        /*02c8*/ 	.word	0x00000003
        /*02cc*/ 	.word	0x00000000
        /*02d0*/ 	.short	0x010a
        /*02d2*/ 	.byte	0x3f
	.zero		1


	//   ....[33]....
        /*02d4*/ 	.word	0x00006b80
        /*02d8*/ 	.word	0x00000061
        /*02dc*/ 	.word	0x00000000
        /*02e0*/ 	.short	0x010a
        /*02e2*/ 	.byte	0x3f
	.zero		1


	//   ....[34]....
        /*02e4*/ 	.word	0x00006bd0
        /*02e8*/ 	.word	0x00000003
        /*02ec*/ 	.word	0x00000000
        /*02f0*/ 	.short	0x010a
        /*02f2*/ 	.byte	0x3f
	.zero		1


	//   ....[35]....
        /*02f4*/ 	.word	0x00006c30
        /*02f8*/ 	.word	0x00000005
        /*02fc*/ 	.word	0x00000000
        /*0300*/ 	.short	0x010a
        /*0302*/ 	.byte	0x3f
	.zero		1


	//   ....[36]....
        /*0304*/ 	.word	0x00006c80
        /*0308*/ 	.word	0x00000061
        /*030c*/ 	.word	0x00000010
        /*0310*/ 	.short	0x010a
        /*0312*/ 	.byte	0x3f
	.zero		1


	//   ....[37]....
        /*0314*/ 	.word	0x00006d50
        /*0318*/ 	.word	0x0000000c
        /*031c*/ 	.word	0x00000028
        /*0320*/ 	.short	0x010a
        /*0322*/ 	.byte	0x3f
	.zero		1


	//   ....[38]....
        /*0324*/ 	.word	0x00006e20
        /*0328*/ 	.word	0x00000007
        /*032c*/ 	.word	0x00000000
        /*0330*/ 	.short	0x010a
        /*0332*/ 	.byte	0x3f
	.zero		1


	//   ....[39]....
        /*0334*/ 	.word	0x00006e70
        /*0338*/ 	.word	0x00000009
        /*033c*/ 	.word	0x00000000
        /*0340*/ 	.short	0x010a
        /*0342*/ 	.byte	0x3f
	.zero		1


	//   ....[40]....
        /*0344*/ 	.word	0x00006ec0
        /*0348*/ 	.word	0x00000006
        /*034c*/ 	.word	0x00000000
        /*0350*/ 	.short	0x010a
        /*0352*/ 	.byte	0x3f
	.zero		1


	//   ....[41]....
        /*0354*/ 	.word	0x00006f10
        /*0358*/ 	.word	0x00000009
        /*035c*/ 	.word	0x00000000
        /*0360*/ 	.short	0x010a
        /*0362*/ 	.byte	0x3f
	.zero		1


	//----- nvinfo : EIATTR_NUM_MBARRIERS
	.align		4
.L_37:
        /*0364*/ 	.byte	0x03, 0x38
        /*0366*/ 	.short	0x0010


	//----- nvinfo : EIATTR_EXIT_INSTR_OFFSETS
	.align		4
        /*0368*/ 	.byte	0x04, 0x1c
        /*036a*/ 	.short	(.L_39 - .L_38)


	//   ....[0]....
.L_38:
        /*036c*/ 	.word	0x00001410


	//   ....[1]....
        /*0370*/ 	.word	0x00001470


	//   ....[2]....
        /*0374*/ 	.word	0x00005a70


	//   ....[3]....
        /*0378*/ 	.word	0x00005aa0


	//   ....[4]....
        /*037c*/ 	.word	0x00006b70


	//----- nvinfo : EIATTR_MAX_THREADS
	.align		4
.L_39:
        /*0380*/ 	.byte	0x04, 0x05
        /*0382*/ 	.short	(.L_41 - .L_40)
.L_40:
        /*0384*/ 	.word	0x00000180
        /*0388*/ 	.word	0x00000001
        /*038c*/ 	.word	0x00000001


	//----- nvinfo : EIATTR_CRS_STACK_SIZE
	.align		4
.L_41:
        /*0390*/ 	.byte	0x04, 0x1e
        /*0392*/ 	.short	(.L_43 - .L_42)
.L_42:
        /*0394*/ 	.word	0x00000000


	//----- nvinfo : EIATTR_CBANK_PARAM_SIZE
	.align		4
.L_43:
        /*0398*/ 	.byte	0x03, 0x19
        /*039a*/ 	.short	0x0470


	//----- nvinfo : EIATTR_PARAM_CBANK
	.align		4
        /*039c*/ 	.byte	0x04, 0x0a
        /*039e*/ 	.short	(.L_45 - .L_44)
	.align		4
.L_44:
        /*03a0*/ 	.word	index@(.nv.constant0._ZN7cutlass13device_kernelINS_4gemm6kernel13GemmUniversalIN4cute5tupleIJiiiiEEENS1_10collective13CollectiveMmaINS1_34MainloopSm90TmaGmmaWarpSpecializedILi5ENS5_IJNS4_1CILi2EEENSA_ILi1EEESC_EEENS1_32KernelTmaWarpSpecializedPingpongEEENS5_IJNSA_ILi64EEENSA_ILi128EEESG_EEEaNS5_IJlSC_lEEEaSJ_NS4_8TiledMMAINS4_8MMA_AtomIJNS4_4SM904GMMA27MMA_64x128x32_S32S8S8_SS_TNEEEENS4_6LayoutINS5_IJSC_SC_SC_EEENS5_IJNSA_ILi0EEESS_SS_EEEEENS5_IJNS4_10UnderscoreESV_SV_EEEEENS4_13SM90_TMA_LOADENS4_14ComposedLayoutINS4_7SwizzleILi2ELi4ELi3EEENS4_18smem_ptr_flag_bitsILi8EEENSQ_INS5_IJNSA_ILi8EEESG_EEENS5_IJSG_SC_EEEEEEEvNS4_8identityENS4_23SM90_TMA_LOAD_MULTICASTES18_vS19_EENS_8epilogue10collective6detail29Sm90TmaWarpSpecializedAdapterINS1D_15DefaultEpilogueIaSJ_SJ_NS1C_6thread17LinearCombinationIaLi1EiiLNS1H_9ScaleType4KindE0ELNS_15FloatRoundStyleE2EaEENS1_15EpilogueDefaultEEEEEvvEEEEvNT_6ParamsE)
        /*03a4*/ 	.short	0x0210
        /*03a6*/ 	.short	0x0470


	//----- nvinfo : EIATTR_SW_WAR
	.align		4
.L_45:
        /*03a8*/ 	.byte	0x04, 0x36
        /*03aa*/ 	.short	(.L_47 - .L_46)
.L_46:
        /*03ac*/ 	.word	0x00000008
.L_47:


//--------------------- .nv.callgraph             --------------------------
	.section	.nv.callgraph,"",@"SHT_CUDA_CALLGRAPH"
	.align	4
	.sectionentsize	8
	.align		4
        /*0000*/ 	.word	0x00000000
	.align		4
        /*0004*/ 	.word	0xffffffff
	.align		4
        /*0008*/ 	.word	index@(_ZN7cutlass13device_kernelINS_4gemm6kernel13GemmUniversalIN4cute5tupleIJiiiiEEENS1_10collective13CollectiveMmaINS1_34MainloopSm90TmaGmmaWarpSpecializedILi5ENS5_IJNS4_1CILi2EEENSA_ILi1EEESC_EEENS1_32KernelTmaWarpSpecializedPingpongEEENS5_IJNSA_ILi64EEENSA_ILi128EEESG_EEEaNS5_IJlSC_lEEEaSJ_NS4_8TiledMMAINS4_8MMA_AtomIJNS4_4SM904GMMA27MMA_64x128x32_S32S8S8_SS_TNEEEENS4_6LayoutINS5_IJSC_SC_SC_EEENS5_IJNSA_ILi0EEESS_SS_EEEEENS5_IJNS4_10UnderscoreESV_SV_EEEEENS4_13SM90_TMA_LOADENS4_14ComposedLayoutINS4_7SwizzleILi2ELi4ELi3EEENS4_18smem_ptr_flag_bitsILi8EEENSQ_INS5_IJNSA_ILi8EEESG_EEENS5_IJSG_SC_EEEEEEEvNS4_8identityENS4_23SM90_TMA_LOAD_MULTICASTES18_vS19_EENS_8epilogue10collective6detail29Sm90TmaWarpSpecializedAdapterINS1D_15DefaultEpilogueIaSJ_SJ_NS1C_6thread17LinearCombinationIaLi1EiiLNS1H_9ScaleType4KindE0ELNS_15FloatRoundStyleE2EaEENS1_15EpilogueDefaultEEEEEvvEEEEvNT_6ParamsE)
	.align		4
        /*000c*/ 	.word	index@(__assertfail)
	.align		4
        /*0010*/ 	.word	0x00000000
	.align		4
        /*0014*/ 	.word	0xfffffffe
	.align		4
        /*0018*/ 	.word	0x00000000
	.align		4
        /*001c*/ 	.word	0xfffffffd
	.align		4
        /*0020*/ 	.word	0x00000000
	.align		4
        /*0024*/ 	.word	0xfffffffc


//--------------------- .nv.constant4             --------------------------
	.section	.nv.constant4,"a",@progbits
	.align	8
	.align		8
.nv.constant4:
        /*0000*/ 	.dword	__assertfail
	.align		8
        /*0008*/ 	.dword	__unnamed_1
	.align		8
        /*0010*/ 	.dword	_ZN39_INTERNAL_d79b64e7_4_k_cu_1c3fceb4_57734cuda3std3__45__cpo5beginE
	.align		8
        /*0018*/ 	.dword	_ZN39_INTERNAL_d79b64e7_4_k_cu_1c3fceb4_57734cuda3std3__45__cpo3endE
	.align		8
        /*0020*/ 	.dword	_ZN39_INTERNAL_d79b64e7_4_k_cu_1c3fceb4_57734cuda3std3__45__cpo6cbeginE
	.align		8
        /*0028*/ 	.dword	_ZN39_INTERNAL_d79b64e7_4_k_cu_1c3fceb4_57734cuda3std3__45__cpo4cendE
	.align		8
        /*0030*/ 	.dword	_ZN39_INTERNAL_d79b64e7_4_k_cu_1c3fceb4_57734cuda3std3__441_GLOBAL__N__d79b64e7_4_k_cu_1c3fceb4_57736ignoreE
	.align		8
        /*0038*/ 	.dword	_ZN39_INTERNAL_d79b64e7_4_k_cu_1c3fceb4_57734cuda3std3__419piecewise_constructE
	.align		8
        /*0040*/ 	.dword	_ZN39_INTERNAL_d79b64e7_4_k_cu_1c3fceb4_57734cuda3std3__48in_placeE
	.align		8
        /*0048*/ 	.dword	_ZN39_INTERNAL_d79b64e7_4_k_cu_1c3fceb4_57734cuda3std6ranges3__45__cpo4swapE
	.align		8
        /*0050*/ 	.dword	_ZN39_INTERNAL_d79b64e7_4_k_cu_1c3fceb4_57734cuda3std6ranges3__45__cpo9iter_moveE
	.align		8
        /*0058*/ 	.dword	_ZN39_INTERNAL_d79b64e7_4_k_cu_1c3fceb4_57734cute7productE
	.align		8
        /*0060*/ 	.dword	_ZN39_INTERNAL_d79b64e7_4_k_cu_1c3fceb4_57734cute1_E
	.align		8
        /*0068*/ 	.dword	$str$22
	.align		8
        /*0070*/ 	.dword	$str$23


//--------------------- .text._ZN7cutlass13device_kernelINS_4gemm6kernel13GemmUniversalIN4cute5tupleIJiiiiEEENS1_10collective13CollectiveMmaINS1_34MainloopSm90TmaGmmaWarpSpecializedILi5ENS5_IJNS4_1CILi2EEENSA_ILi1EEESC_EEENS1_32KernelTmaWarpSpecializedPingpongEEENS5_IJNSA_ILi64EEENSA_ILi128EEESG_EEEaNS5_IJlSC_lEEEaSJ_NS4_8TiledMMAINS4_8MMA_AtomIJNS4_4SM904GMMA27MMA_64x128x32_S32S8S8_SS_TNEEEENS4_6LayoutINS5_IJSC_SC_SC_EEENS5_IJNSA_ILi0EEESS_SS_EEEEENS5_IJNS4_10UnderscoreESV_SV_EEEEENS4_13SM90_TMA_LOADENS4_14ComposedLayoutINS4_7SwizzleILi2ELi4ELi3EEENS4_18smem_ptr_flag_bitsILi8EEENSQ_INS5_IJNSA_ILi8EEESG_EEENS5_IJSG_SC_EEEEEEEvNS4_8identityENS4_23SM90_TMA_LOAD_MULTICASTES18_vS19_EENS_8epilogue10collective6detail29Sm90TmaWarpSpecializedAdapterINS1D_15DefaultEpilogueIaSJ_SJ_NS1C_6thread17LinearCombinationIaLi1EiiLNS1H_9ScaleType4KindE0ELNS_15FloatRoundStyleE2EaEENS1_15EpilogueDefaultEEEEEvvEEEEvNT_6ParamsE --------------------------
	.section	.text._ZN7cutlass13device_kernelINS_4gemm6kernel13GemmUniversalIN4cute5tupleIJiiiiEEENS1_10collective13CollectiveMmaINS1_34MainloopSm90TmaGmmaWarpSpecializedILi5ENS5_IJNS4_1CILi2EEENSA_ILi1EEESC_EEENS1_32KernelTmaWarpSpecializedPingpongEEENS5_IJNSA_ILi64EEENSA_ILi128EEESG_EEEaNS5_IJlSC_lEEEaSJ_NS4_8TiledMMAINS4_8MMA_AtomIJNS4_4SM904GMMA27MMA_64x128x32_S32S8S8_SS_TNEEEENS4_6LayoutINS5_IJSC_SC_SC_EEENS5_IJNSA_ILi0EEESS_SS_EEEEENS5_IJNS4_10UnderscoreESV_SV_EEEEENS4_13SM90_TMA_LOADENS4_14ComposedLayoutINS4_7SwizzleILi2ELi4ELi3EEENS4_18smem_ptr_flag_bitsILi8EEENSQ_INS5_IJNSA_ILi8EEESG_EEENS5_IJSG_SC_EEEEEEEvNS4_8identityENS4_23SM90_TMA_LOAD_MULTICASTES18_vS19_EENS_8epilogue10collective6detail29Sm90TmaWarpSpecializedAdapterINS1D_15DefaultEpilogueIaSJ_SJ_NS1C_6thread17LinearCombinationIaLi1EiiLNS1H_9ScaleType4KindE0ELNS_15FloatRoundStyleE2EaEENS1_15EpilogueDefaultEEEEEvvEEEEvNT_6ParamsE,"ax",@progbits
	.align	128
.text._ZN7cutlass13device_kernelINS_4gemm6kernel13GemmUniversalIN4cute5tupleIJiiiiEEENS1_10collective13CollectiveMmaINS1_34MainloopSm90TmaGmmaWarpSpecializedILi5ENS5_IJNS4_1CILi2EEENSA_ILi1EEESC_EEENS1_32KernelTmaWarpSpecializedPingpongEEENS5_IJNSA_ILi64EEENSA_ILi128EEESG_EEEaNS5_IJlSC_lEEEaSJ_NS4_8TiledMMAINS4_8MMA_AtomIJNS4_4SM904GMMA27MMA_64x128x32_S32S8S8_SS_TNEEEENS4_6LayoutINS5_IJSC_SC_SC_EEENS5_IJNSA_ILi0EEESS_SS_EEEEENS5_IJNS4_10UnderscoreESV_SV_EEEEENS4_13SM90_TMA_LOADENS4_14ComposedLayoutINS4_7SwizzleILi2ELi4ELi3EEENS4_18smem_ptr_flag_bitsILi8EEENSQ_INS5_IJNSA_ILi8EEESG_EEENS5_IJSG_SC_EEEEEEEvNS4_8identityENS4_23SM90_TMA_LOAD_MULTICASTES18_vS19_EENS_8epilogue10collective6detail29Sm90TmaWarpSpecializedAdapterINS1D_15DefaultEpilogueIaSJ_SJ_NS1C_6thread17LinearCombinationIaLi1EiiLNS1H_9ScaleType4KindE0ELNS_15FloatRoundStyleE2EaEENS1_15EpilogueDefaultEEEEEvvEEEEvNT_6ParamsE:
        .type           _ZN7cutlass13device_kernelINS_4gemm6kernel13GemmUniversalIN4cute5tupleIJiiiiEEENS1_10collective13CollectiveMmaINS1_34MainloopSm90TmaGmmaWarpSpecializedILi5ENS5_IJNS4_1CILi2EEENSA_ILi1EEESC_EEENS1_32KernelTmaWarpSpecializedPingpongEEENS5_IJNSA_ILi64EEENSA_ILi128EEESG_EEEaNS5_IJlSC_lEEEaSJ_NS4_8TiledMMAINS4_8MMA_AtomIJNS4_4SM904GMMA27MMA_64x128x32_S32S8S8_SS_TNEEEENS4_6LayoutINS5_IJSC_SC_SC_EEENS5_IJNSA_ILi0EEESS_SS_EEEEENS5_IJNS4_10UnderscoreESV_SV_EEEEENS4_13SM90_TMA_LOADENS4_14ComposedLayoutINS4_7SwizzleILi2ELi4ELi3EEENS4_18smem_ptr_flag_bitsILi8EEENSQ_INS5_IJNSA_ILi8EEESG_EEENS5_IJSG_SC_EEEEEEEvNS4_8identityENS4_23SM90_TMA_LOAD_MULTICASTES18_vS19_EENS_8epilogue10collective6detail29Sm90TmaWarpSpecializedAdapterINS1D_15DefaultEpilogueIaSJ_SJ_NS1C_6thread17LinearCombinationIaLi1EiiLNS1H_9ScaleType4KindE0ELNS_15FloatRoundStyleE2EaEENS1_15EpilogueDefaultEEEEEvvEEEEvNT_6ParamsE,@function
        .size           _ZN7cutlass13device_kernelINS_4gemm6kernel13GemmUniversalIN4cute5tupleIJiiiiEEENS1_10collective13CollectiveMmaINS1_34MainloopSm90TmaGmmaWarpSpecializedILi5ENS5_IJNS4_1CILi2EEENSA_ILi1EEESC_EEENS1_32KernelTmaWarpSpecializedPingpongEEENS5_IJNSA_ILi64EEENSA_ILi128EEESG_EEEaNS5_IJlSC_lEEEaSJ_NS4_8TiledMMAINS4_8MMA_AtomIJNS4_4SM904GMMA27MMA_64x128x32_S32S8S8_SS_TNEEEENS4_6LayoutINS5_IJSC_SC_SC_EEENS5_IJNSA_ILi0EEESS_SS_EEEEENS5_IJNS4_10UnderscoreESV_SV_EEEEENS4_13SM90_TMA_LOADENS4_14ComposedLayoutINS4_7SwizzleILi2ELi4ELi3EEENS4_18smem_ptr_flag_bitsILi8EEENSQ_INS5_IJNSA_ILi8EEESG_EEENS5_IJSG_SC_EEEEEEEvNS4_8identityENS4_23SM90_TMA_LOAD_MULTICASTES18_vS19_EENS_8epilogue10collective6detail29Sm90TmaWarpSpecializedAdapterINS1D_15DefaultEpilogueIaSJ_SJ_NS1C_6thread17LinearCombinationIaLi1EiiLNS1H_9ScaleType4KindE0ELNS_15FloatRoundStyleE2EaEENS1_15EpilogueDefaultEEEEEvvEEEEvNT_6ParamsE,(.L_x_207 - _ZN7cutlass13device_kernelINS_4gemm6kernel13GemmUniversalIN4cute5tupleIJiiiiEEENS1_10collective13CollectiveMmaINS1_34MainloopSm90TmaGmmaWarpSpecializedILi5ENS5_IJNS4_1CILi2EEENSA_ILi1EEESC_EEENS1_32KernelTmaWarpSpecializedPingpongEEENS5_IJNSA_ILi64EEENSA_ILi128EEESG_EEEaNS5_IJlSC_lEEEaSJ_NS4_8TiledMMAINS4_8MMA_AtomIJNS4_4SM904GMMA27MMA_64x128x32_S32S8S8_SS_TNEEEENS4_6LayoutINS5_IJSC_SC_SC_EEENS5_IJNSA_ILi0EEESS_SS_EEEEENS5_IJNS4_10UnderscoreESV_SV_EEEEENS4_13SM90_TMA_LOADENS4_14ComposedLayoutINS4_7SwizzleILi2ELi4ELi3EEENS4_18smem_ptr_flag_bitsILi8EEENSQ_INS5_IJNSA_ILi8EEESG_EEENS5_IJSG_SC_EEEEEEEvNS4_8identityENS4_23SM90_TMA_LOAD_MULTICASTES18_vS19_EENS_8epilogue10collective6detail29Sm90TmaWarpSpecializedAdapterINS1D_15DefaultEpilogueIaSJ_SJ_NS1C_6thread17LinearCombinationIaLi1EiiLNS1H_9ScaleType4KindE0ELNS_15FloatRoundStyleE2EaEENS1_15EpilogueDefaultEEEEEvvEEEEvNT_6ParamsE)
        .other          _ZN7cutlass13device_kernelINS_4gemm6kernel13GemmUniversalIN4cute5tupleIJiiiiEEENS1_10collective13CollectiveMmaINS1_34MainloopSm90TmaGmmaWarpSpecializedILi5ENS5_IJNS4_1CILi2EEENSA_ILi1EEESC_EEENS1_32KernelTmaWarpSpecializedPingpongEEENS5_IJNSA_ILi64EEENSA_ILi128EEESG_EEEaNS5_IJlSC_lEEEaSJ_NS4_8TiledMMAINS4_8MMA_AtomIJNS4_4SM904GMMA27MMA_64x128x32_S32S8S8_SS_TNEEEENS4_6LayoutINS5_IJSC_SC_SC_EEENS5_IJNSA_ILi0EEESS_SS_EEEEENS5_IJNS4_10UnderscoreESV_SV_EEEEENS4_13SM90_TMA_LOADENS4_14ComposedLayoutINS4_7SwizzleILi2ELi4ELi3EEENS4_18smem_ptr_flag_bitsILi8EEENSQ_INS5_IJNSA_ILi8EEESG_EEENS5_IJSG_SC_EEEEEEEvNS4_8identityENS4_23SM90_TMA_LOAD_MULTICASTES18_vS19_EENS_8epilogue10collective6detail29Sm90TmaWarpSpecializedAdapterINS1D_15DefaultEpilogueIaSJ_SJ_NS1C_6thread17LinearCombinationIaLi1EiiLNS1H_9ScaleType4KindE0ELNS_15FloatRoundStyleE2EaEENS1_15EpilogueDefaultEEEEEvvEEEEvNT_6ParamsE,@"STO_CUDA_ENTRY STV_DEFAULT"
_ZN7cutlass13device_kernelINS_4gemm6kernel13GemmUniversalIN4cute5tupleIJiiiiEEENS1_10collective13CollectiveMmaINS1_34MainloopSm90TmaGmmaWarpSpecializedILi5ENS5_IJNS4_1CILi2EEENSA_ILi1EEESC_EEENS1_32KernelTmaWarpSpecializedPingpongEEENS5_IJNSA_ILi64EEENSA_ILi128EEESG_EEEaNS5_IJlSC_lEEEaSJ_NS4_8TiledMMAINS4_8MMA_AtomIJNS4_4SM904GMMA27MMA_64x128x32_S32S8S8_SS_TNEEEENS4_6LayoutINS5_IJSC_SC_SC_EEENS5_IJNSA_ILi0EEESS_SS_EEEEENS5_IJNS4_10UnderscoreESV_SV_EEEEENS4_13SM90_TMA_LOADENS4_14ComposedLayoutINS4_7SwizzleILi2ELi4ELi3EEENS4_18smem_ptr_flag_bitsILi8EEENSQ_INS5_IJNSA_ILi8EEESG_EEENS5_IJSG_SC_EEEEEEEvNS4_8identityENS4_23SM90_TMA_LOAD_MULTICASTES18_vS19_EENS_8epilogue10collective6detail29Sm90TmaWarpSpecializedAdapterINS1D_15DefaultEpilogueIaSJ_SJ_NS1C_6thread17LinearCombinationIaLi1EiiLNS1H_9ScaleType4KindE0ELNS_15FloatRoundStyleE2EaEENS1_15EpilogueDefaultEEEEEvvEEEEvNT_6ParamsE:
[----:B------:R-:W0:Y:S02]  /*0000*/  LDC R1, c[0x0][0x28] ;  /* 0x00000a00ff017b82 */ /* 0x000e240000000800 */
[----:B0-----:R-:W-:Y:S01]  /*0010*/  VIADD R1, R1, 0xfffffff8 ;  /* 0xfffffff801017836 */ /* 0x001fe20000000000 */
[----:B------:R-:W0:Y:S01]  /*0020*/  S2R R4, SR_TID.X ;  /* 0x0000000000047919 */ /* 0x000e220000002100 */
[----:B------:R-:W-:Y:S01]  /*0030*/  ELECT P0, URZ, PT ;  /* 0x00000000003f782f */ /* 0x000fe20003800000 */
[----:B------:R-:W-:Y:S01]  /*0040*/  BSSY B0, `(.L_x_0) ;  /* 0x000000f000007945 */ /* 0x000fe20003800000 */
[--C-:B0-----:R-:W-:Y:S02]  /*0050*/  SHF.R.U32.HI R2, RZ, 0x5, R4.reuse ;  /* 0x00000005ff027819 */ /* 0x101fe40000011604 */
[----:B------:R-:W-:-:S03]  /*0060*/  SHF.R.U32.HI R7, RZ, 0x7, R4 ;  /* 0x00000007ff077819 */ /* 0x000fc60000011604 */
[----:B------:R-:W0:Y:S04]  /*0070*/  SHFL.IDX PT, R5, R2, RZ, 0x1f ;  /* 0x00001fff02057589 */ /* 0x000e2800000e0000 */
[----:B------:R1:W2:Y:S01]  /*0080*/  SHFL.IDX PT, R10, R7, RZ, 0x1f ;  /* 0x00001fff070a7589 */ /* 0x0002a200000e0000 */
[----:B0-----:R-:W-:-:S13]  /*0090*/  ISETP.NE.OR P0, PT, R5, RZ, !P0 ;  /* 0x000000ff0500720c */ /* 0x001fda0004705670 */
[----:B-12---:R-:W-:Y:S05]  /*00a0*/  @P0 BRA `(.L_x_1) ;  /* 0x0000000000200947 */ /* 0x006fea0003800000 */
[----:B------:R-:W-:Y:S02]  /*00b0*/  ULDC.64 UR4, c[0x0][0x198] ;  /* 0x0000660000047ab9 */ /* 0x000fe40000000a00 */
[----:B------:R-:W-:Y:S02]  /*00c0*/  UIADD3 UR6, UP0, UR4, 0xf0, URZ ;  /* 0x000000f004067890 */ /* 0x000fe4000ff1e03f */
[----:B------:R-:W-:Y:S02]  /*00d0*/  UIADD3 UR4, UP1, UR4, 0x1f0, URZ ;  /* 0x000001f004047890 */ /* 0x000fe4000ff3e03f */
[----:B------:R-:W-:Y:S02]  /*00e0*/  UIADD3.X UR7, URZ, UR5, URZ, UP0, !UPT ;  /* 0x000000053f077290 */ /* 0x000fe400087fe43f */
[----:B------:R-:W-:-:S07]  /*00f0*/  UIADD3.X UR5, URZ, UR5, URZ, UP1, !UPT ;  /* 0x000000053f057290 */ /* 0x000fce0008ffe43f */
[----:B------:R0:W-:Y:S02]  /*0100*/  UTMACCTL.PF [UR6] ;  /* 0x00000000060079b9 */ /* 0x0001e40008040000 */
[----:B------:R0:W-:Y:S02]  /*0110*/  UTMACCTL.PF [UR4] ;  /* 0x00000000040079b9 */ /* 0x0001e40008040000 */
[----:B0-----:R-:W-:Y:S01]  /*0120*/  NOP ;  /* 0x0000000000007918 */ /* 0x001fe20000000000 */
.L_x_1:
[----:B------:R-:W-:Y:S05]  /*0130*/  BSYNC B0 ;  /* 0x0000000000007941 */ /* 0x000fea0003800000 */
.L_x_0:
[----:B------:R-:W0:Y:S01]  /*0140*/  SHFL.IDX PT, R8, R2, RZ, 0x1f ;  /* 0x00001fff02087589 */ /* 0x000e2200000e0000 */
[----:B------:R-:W-:-:S04]  /*0150*/  SHF.R.S32.HI R3, RZ, 0x1f, R4 ;  /* 0x0000001fff037819 */ /* 0x000fc80000011404 */
[----:B------:R-:W-:Y:S02]  /*0160*/  LEA.HI R3, R3, R4, RZ, 0x7 ;  /* 0x0000000403037211 */ /* 0x000fe400078f38ff */
[----:B0-----:R-:W-:-:S13]  /*0170*/  ISETP.NE.AND P0, PT, R8, RZ, PT ;  /* 0x000000ff0800720c */ /* 0x001fda0003f05270 */
[----:B------:R-:W-:Y:S05]  /*0180*/  @P0 BRA `(.L_x_2) ;  /* 0x0000000000600947 */ /* 0x000fea0003800000 */
[----:B------:R-:W0:Y:S01]  /*0190*/  S2UR UR8, SR_CgaCtaId ;  /* 0x00000000000879c3 */ /* 0x000e220000008800 */
[----:B------:R-:W-:Y:S01]  /*01a0*/  UMOV UR4, 0x400 ;  /* 0x0000040000047882 */ /* 0x000fe20000000000 */
[----:B------:R-:W-:Y:S01]  /*01b0*/  UMOV UR5, 0x1 ;  /* 0x0000000100057882 */ /* 0x000fe20000000000 */
[----:B------:R-:W-:Y:S01]  /*01c0*/  UMOV UR6, 0x2 ;  /* 0x0000000200067882 */ /* 0x000fe20000000000 */
[----:B------:R-:W-:Y:S01]  /*01d0*/  ELECT P0, URZ, PT ;  /* 0x00000000003f782f */ /* 0x000fe20003800000 */
[----:B------:R-:W-:-:S04]  /*01e0*/  UIADD3 UR6, -UR6, 0x100000, URZ ;  /* 0x0010000006067890 */ /* 0x000fc8000fffe13f */
[----:B------:R-:W-:Y:S02]  /*01f0*/  USHF.L.U32 UR7, UR6, 0xb, URZ ;  /* 0x0000000b06077899 */ /* 0x000fe4000800063f */
[----:B------:R-:W-:Y:S02]  /*0200*/  USHF.L.U32 UR6, UR6, 0x1, URZ ;  /* 0x0000000106067899 */ /* 0x000fe4000800063f */
[----:B0-----:R-:W-:Y:S02]  /*0210*/  ULEA UR8, UR8, UR4, 0x18 ;  /* 0x0000000408087291 */ /* 0x001fe4000f8ec03f */
[----:B------:R-:W-:-:S04]  /*0220*/  UIADD3 UR4, -UR5, 0x100000, URZ ;  /* 0x0010000005047890 */ /* 0x000fc8000fffe13f */
[----:B------:R-:W-:Y:S02]  /*0230*/  USHF.L.U32 UR5, UR4, 0xb, URZ ;  /* 0x0000000b04057899 */ /* 0x000fe4000800063f */
[----:B------:R-:W-:Y:S01]  /*0240*/  USHF.L.U32 UR4, UR4, 0x1, URZ ;  /* 0x0000000104047899 */ /* 0x000fe2000800063f */
[----:B------:R-:W0:Y:S11]  /*0250*/  FENCE.VIEW.ASYNC.S ;  /* 0x00000000000073c6 */ /* 0x000e360000000000 */
[----:B0-----:R0:W1:Y:S01]  /*0260*/  SYNCS.EXCH.64 URZ, [UR8], UR4 ;  /* 0x00000004083f75b2 */ /* 0x0010620008000100 */
[----:B------:R0:W2:Y:S01]  /*0270*/  SYNCS.EXCH.64 URZ, [UR8+0x28], UR6 ;  /* 0x00002806083f75b2 */ /* 0x0000a20008000100 */
[----:B------:R0:W3:Y:S01]  /*0280*/  SYNCS.EXCH.64 URZ, [UR8+0x8], UR4 ;  /* 0x00000804083f75b2 */ /* 0x0000e20008000100 */
[----:B------:R0:W4:Y:S01]  /*0290*/  SYNCS.EXCH.64 URZ, [UR8+0x30], UR6 ;  /* 0x00003006083f75b2 */ /* 0x0001220008000100 */
[----:B------:R0:W0:Y:S01]  /*02a0*/  SYNCS.EXCH.64 URZ, [UR8+0x10], UR4 ;  /* 0x00001004083f75b2 */ /* 0x0000220008000100 */
[----:B------:R0:W0:Y:S01]  /*02b0*/  SYNCS.EXCH.64 URZ, [UR8+0x38], UR6 ;  /* 0x00003806083f75b2 */ /* 0x0000220008000100 */
[----:B------:R0:W0:Y:S01]  /*02c0*/  SYNCS.EXCH.64 URZ, [UR8+0x18], UR4 ;  /* 0x00001804083f75b2 */ /* 0x0000220008000100 */
[----:B------:R0:W0:Y:S01]  /*02d0*/  SYNCS.EXCH.64 URZ, [UR8+0x40], UR6 ;  /* 0x00004006083f75b2 */ /* 0x0000220008000100 */
[----:B------:R0:W0:Y:S01]  /*02e0*/  SYNCS.EXCH.64 URZ, [UR8+0x20], UR4 ;  /* 0x00002004083f75b2 */ /* 0x0000220008000100 */
[----:B------:R0:W0:Y:S01]  /*02f0*/  SYNCS.EXCH.64 URZ, [UR8+0x48], UR6 ;  /* 0x00004806083f75b2 */ /* 0x0000220008000100 */
[----:B------:R-:W-:Y:S01]  /*0300*/  NOP ;  /* 0x0000000000007918 */ /* 0x000fe20000000000 */
.L_x_2:
[----:B------:R-:W5:Y:S01]  /*0310*/  SHFL.IDX PT, R13, R2, RZ, 0x1f ;  /* 0x00001fff020d7589 */ /* 0x000f6200000e0000 */
[----:B------:R-:W1:Y:S01]  /*0320*/  S2UR UR12, SR_CTAID.X ;  /* 0x00000000000c79c3 */ /* 0x000e620000002500 */
[----:B------:R-:W-:Y:S02]  /*0330*/  LOP3.LUT R3, R3, 0xffffff80, RZ, 0xc0, !PT ;  /* 0xffffff8003037812 */ /* 0x000fe400078ec0ff */
[----:B------:R-:W-:Y:S01]  /*0340*/  ELECT P0, URZ, PT ;  /* 0x00000000003f782f */ /* 0x000fe20003800000 */
[----:B------:R2:W3:Y:S01]  /*0350*/  SHFL.IDX PT, R12, R2, RZ, 0x1f ;  /* 0x00001fff020c7589 */ /* 0x0004e200000e0000 */
[----:B------:R-:W-:Y:S01]  /*0360*/  ELECT P1, URZ, PT ;  /* 0x00000000003f782f */ /* 0x000fe20003820000 */
[----:B------:R-:W-:Y:S01]  /*0370*/  NOP ;  /* 0x0000000000007918 */ /* 0x000fe20000000000 */
[----:B------:R-:W-:Y:S01]  /*0380*/  IMAD.IADD R3, R4, 0x1, -R3 ;  /* 0x0000000104037824 */ /* 0x000fe200078e0a03 */
[----:B------:R-:W4:Y:S01]  /*0390*/  S2R R6, SR_CTAID.Y ;  /* 0x0000000000067919 */ /* 0x000f220000002600 */
[----:B0-----:R-:W-:Y:S01]  /*03a0*/  ULDC UR4, c[0x0][0x150] ;  /* 0x0000540000047ab9 */ /* 0x001fe20000000800 */
[----:B------:R-:W0:Y:S01]  /*03b0*/  LDC R14, c[0x0][0x144] ;  /* 0x00005100ff0e7b82 */ /* 0x000e220000000800 */
[----:B------:R-:W-:Y:S01]  /*03c0*/  UMOV UR11, 0x80 ;  /* 0x00000080000b7882 */ /* 0x000fe20000000000 */
[----:B------:R-:W-:Y:S01]  /*03d0*/  SHF.R.S32.HI R0, RZ, 0x1f, R3 ;  /* 0x0000001fff007819 */ /* 0x000fe20000011403 */
[----:B------:R-:W-:Y:S01]  /*03e0*/  NOP ;  /* 0x0000000000007918 */ /* 0x000fe20000000000 */
[C---:B------:R-:W-:Y:S01]  /*03f0*/  VIADD R35, R10.reuse, 0xffffffff ;  /* 0xffffffff0a237836 */ /* 0x040fe20000000000 */
[----:B------:R-:W-:Y:S01]  /*0400*/  ISETP.NE.AND P4, PT, R10, RZ, PT ;  /* 0x000000ff0a00720c */ /* 0x000fe20003f85270 */
[----:B------:R-:W-:Y:S01]  /*0410*/  IMAD.MOV.U32 R89, RZ, RZ, 0x1 ;  /* 0x00000001ff597424 */ /* 0x000fe200078e00ff */
[----:B------:R-:W-:Y:S01]  /*0420*/  LEA.HI R9, R0, R3, RZ, 0x3 ;  /* 0x0000000300097211 */ /* 0x000fe200078f18ff */
[----:B------:R-:W0:Y:S01]  /*0430*/  LDC R15, c[0x0][0x140] ;  /* 0x00005000ff0f7b82 */ /* 0x000e220000000800 */
[----:B------:R-:W-:-:S02]  /*0440*/  ISETP.GE.U32.AND P6, PT, R35, 0x2, PT ;  /* 0x000000022300780c */ /* 0x000fc40003fc6070 */
[--C-:B------:R-:W-:Y:S02]  /*0450*/  SHF.R.S32.HI R11, RZ, 0x3, R9.reuse ;  /* 0x00000003ff0b7819 */ /* 0x100fe40000011409 */
[----:B--2---:R-:W-:Y:S02]  /*0460*/  SHF.R.S32.HI R2, RZ, 0x1f, R9 ;  /* 0x0000001fff027819 */ /* 0x004fe40000011409 */
[----:B------:R-:W-:Y:S01]  /*0470*/  SHF.R.S32.HI R9, RZ, 0x1f, R8 ;  /* 0x0000001fff097819 */ /* 0x000fe20000011408 */
[----:B------:R-:W2:Y:S01]  /*0480*/  LDC R25, c[0x0][0x148] ;  /* 0x00005200ff197b82 */ /* 0x000ea20000000800 */
[----:B-----5:R-:W-:Y:S02]  /*0490*/  ISETP.NE.OR P0, PT, R13, RZ, !P0 ;  /* 0x000000ff0d00720c */ /* 0x020fe40004705670 */
[----:B-1----:R-:W-:Y:S02]  /*04a0*/  I2FP.F32.U32 R13, UR12 ;  /* 0x0000000c000d7c45 */ /* 0x002fe40008201000 */
[----:B------:R-:W-:-:S02]  /*04b0*/  LEA.HI R2, R2, R11, RZ, 0x2 ;  /* 0x0000000b02027211 */ /* 0x000fc400078f10ff */
[----:B------:R-:W-:Y:S01]  /*04c0*/  LEA.HI R9, R9, R8, RZ, 0x2 ;  /* 0x0000000809097211 */ /* 0x000fe200078f10ff */
[----:B------:R-:W-:Y:S01]  /*04d0*/  FMUL R13, R13, UR4 ;  /* 0x000000040d0d7c20 */ /* 0x000fe20008400000 */
[----:B---3--:R-:W-:Y:S01]  /*04e0*/  ISETP.NE.OR P1, PT, R12, RZ, !P1 ;  /* 0x000000ff0c00720c */ /* 0x008fe20004f25670 */
[----:B------:R-:W-:Y:S01]  /*04f0*/  ULDC UR4, c[0x0][0x154] ;  /* 0x0000550000047ab9 */ /* 0x000fe20000000800 */
[----:B------:R-:W-:Y:S02]  /*0500*/  LOP3.LUT R12, R2, 0xfffffffc, RZ, 0xc0, !PT ;  /* 0xfffffffc020c7812 */ /* 0x000fe400078ec0ff */
[----:B------:R-:W-:Y:S01]  /*0510*/  LOP3.LUT R9, R9, 0x3ffffffc, RZ, 0xc0, !PT ;  /* 0x3ffffffc09097812 */ /* 0x000fe200078ec0ff */
[----:B------:R-:W1:Y:S01]  /*0520*/  F2I.U32.TRUNC.NTZ R13, R13 ;  /* 0x0000000d000d7305 */ /* 0x000e62000020f000 */
[----:B------:R-:W-:Y:S01]  /*0530*/  SHF.R.S32.HI R2, RZ, 0x1f, R5 ;  /* 0x0000001fff027819 */ /* 0x000fe20000011405 */
[----:B------:R-:W-:Y:S01]  /*0540*/  IMAD.IADD R12, R11, 0x1, -R12 ;  /* 0x000000010b0c7824 */ /* 0x000fe200078e0a0c */
[----:B------:R-:W-:Y:S01]  /*0550*/  VOTEU.ALL UP1, P0 ;  /* 0x00000000003f7886 */ /* 0x000fe20000020000 */
[----:B------:R-:W-:Y:S01]  /*0560*/  IMAD.IADD R9, R8, 0x1, -R9 ;  /* 0x0000000108097824 */ /* 0x000fe200078e0a09 */
[----:B------:R-:W-:Y:S01]  /*0570*/  LEA.HI R2, R2, R5, RZ, 0x2 ;  /* 0x0000000502027211 */ /* 0x000fe200078f10ff */
[----:B------:R-:W-:Y:S01]  /*0580*/  VOTEU.ALL UP0, P0 ;  /* 0x00000000003f7886 */ /* 0x000fe20000000000 */
[----:B----4-:R-:W-:Y:S01]  /*0590*/  I2FP.F32.U32 R8, R6 ;  /* 0x0000000600087245 */ /* 0x010fe20000201000 */
[----:B------:R-:W-:Y:S01]  /*05a0*/  IMAD R9, R9, 0x4, R12 ;  /* 0x0000000409097824 */ /* 0x000fe200078e020c */
[----:B------:R-:W-:Y:S01]  /*05b0*/  LOP3.LUT R2, R2, 0xfffffffc, RZ, 0xc0, !PT ;  /* 0xfffffffc02027812 */ /* 0x000fe200078ec0ff */
[----:B------:R-:W-:Y:S01]  /*05c0*/  VOTEU.ALL UP2, P1 ;  /* 0x00000000003f7886 */ /* 0x000fe20000840000 */
[----:B------:R-:W3:Y:S01]  /*05d0*/  @!UP1 S2UR UR7, SR_CgaCtaId ;  /* 0x00000000000799c3 */ /* 0x000ee20000008800 */
[----:B------:R-:W-:Y:S01]  /*05e0*/  FMUL R8, R8, UR4 ;  /* 0x0000000408087c20 */ /* 0x000fe20008400000 */
[----:B------:R-:W-:Y:S01]  /*05f0*/  IMAD.SHL.U32 R88, R9, 0x4, RZ ;  /* 0x0000000409587824 */ /* 0x000fe200078e00ff */
[----:B------:R-:W-:Y:S01]  /*0600*/  UMOV UR4, 0x20 ;  /* 0x0000002000047882 */ /* 0x000fe20000000000 */
[----:B------:R-:W-:Y:S01]  /*0610*/  IMAD.IADD R5, R5, 0x1, -R2 ;  /* 0x0000000105057824 */ /* 0x000fe200078e0a02 */
[----:B------:R-:W-:Y:S01]  /*0620*/  LEA.HI R2, R9, R9, RZ, 0x1 ;  /* 0x0000000909027211 */ /* 0x000fe200078f08ff */
[----:B-1----:R-:W-:Y:S01]  /*0630*/  IMAD.MOV R13, RZ, RZ, -R13 ;  /* 0x000000ffff0d7224 */ /* 0x002fe200078e0a0d */
[----:B------:R-:W1:Y:S01]  /*0640*/  F2I.U32.TRUNC.NTZ R8, R8 ;  /* 0x0000000800087305 */ /* 0x000e62000020f000 */
[----:B------:R-:W4:Y:S01]  /*0650*/  @!UP2 S2UR UR10, SR_CgaCtaId ;  /* 0x00000000000aa9c3 */ /* 0x000f220000008800 */
[----:B------:R-:W-:Y:S01]  /*0660*/  LOP3.LUT R2, R2, 0xfffffffe, RZ, 0xc0, !PT ;  /* 0xfffffffe02027812 */ /* 0x000fe200078ec0ff */
[----:B0-----:R-:W-:Y:S01]  /*0670*/  IMAD R21, R14, R13, UR12 ;  /* 0x0000000c0e157e24 */ /* 0x001fe2000f8e020d */
[----:B------:R-:W-:Y:S01]  /*0680*/  @!UP1 UMOV UR6, 0x400 ;  /* 0x0000040000069882 */ /* 0x000fe20000000000 */
[----:B------:R-:W-:-:S04]  /*0690*/  @!UP1 UIADD3 UR4, -UR4, 0x100000, URZ ;  /* 0x0010000004049890 */ /* 0x000fc8000fffe13f */
[----:B------:R-:W-:Y:S02]  /*06a0*/  @!UP1 USHF.L.U32 UR5, UR4, 0xb, URZ ;  /* 0x0000000b04059899 */ /* 0x000fe4000800063f */
[----:B------:R-:W-:Y:S01]  /*06b0*/  @!UP1 USHF.L.U32 UR4, UR4, 0x1, URZ ;  /* 0x0000000104049899 */ /* 0x000fe2000800063f */
[C---:B------:R-:W-:Y:S01]  /*06c0*/  LOP3.LUT R88, R9.reuse, 0xc, R88, 0x78, !PT ;  /* 0x0000000c09587812 */ /* 0x040fe200078e7858 */
[----:B------:R-:W-:Y:S01]  /*06d0*/  IMAD.IADD R2, R9, 0x1, -R2 ;  /* 0x0000000109027824 */ /* 0x000fe200078e0a02 */
[----:B------:R-:W-:Y:S01]  /*06e0*/  @!UP2 UMOV UR9, 0x400 ;  /* 0x000004000009a882 */ /* 0x000fe20000000000 */
[----:B------:R-:W-:Y:S01]  /*06f0*/  VOTEU.ALL UP3, P1 ;  /* 0x00000000003f7886 */ /* 0x000fe20000860000 */
[----:B------:R-:W-:Y:S01]  /*0700*/  VOTEU.ALL UP4, P1 ;  /* 0x00000000003f7886 */ /* 0x000fe20000880000 */
[----:B------:R-:W-:Y:S01]  /*0710*/  VOTEU.ALL UP5, P1 ;  /* 0x00000000003f7886 */ /* 0x000fe200008a0000 */
[----:B------:R-:W-:Y:S01]  /*0720*/  ISETP.NE.AND P3, PT, R2, R21, PT ;  /* 0x000000150200720c */ /* 0x000fe20003f65270 */
[----:B------:R0:W0:Y:S01]  /*0730*/  SHFL.IDX PT, R14, R7, RZ, 0x1f ;  /* 0x00001fff070e7589 */ /* 0x00002200000e0000 */
[----:B------:R-:W-:Y:S01]  /*0740*/  ISETP.EQ.U32.AND P2, PT, R15, 0x1, PT ;  /* 0x000000010f00780c */ /* 0x000fe20003f42070 */
[----:B-1----:R-:W-:Y:S01]  /*0750*/  IMAD.MOV R20, RZ, RZ, -R8 ;  /* 0x000000ffff147224 */ /* 0x002fe200078e0a08 */
[----:B---3--:R-:W-:-:S02]  /*0760*/  @!UP1 ULEA UR8, UR7, UR6, 0x18 ;  /* 0x0000000607089291 */ /* 0x008fc4000f8ec03f */
[----:B------:R-:W-:-:S04]  /*0770*/  @!UP2 UIADD3 UR6, -UR11, 0x100000, URZ ;  /* 0x001000000b06a890 */ /* 0x000fc8000fffe13f */
[----:B------:R-:W-:Y:S02]  /*0780*/  @!UP2 USHF.L.U32 UR7, UR6, 0xb, URZ ;  /* 0x0000000b0607a899 */ /* 0x000fe4000800063f */
[----:B------:R-:W-:Y:S01]  /*0790*/  @!UP2 USHF.L.U32 UR6, UR6, 0x1, URZ ;  /* 0x000000010606a899 */ /* 0x000fe2000800063f */
[----:B--2---:R-:W-:Y:S01]  /*07a0*/  IMAD R9, R25, R20, R6 ;  /* 0x0000001419097224 */ /* 0x004fe200078e0206 */
[----:B------:R-:W-:Y:S01]  /*07b0*/  VOTEU.ALL UP1, P0 ;  /* 0x00000000003f7886 */ /* 0x000fe20000020000 */
[----:B------:R-:W-:Y:S01]  /*07c0*/  LOP3.LUT P0, RZ, R3, 0x7, RZ, 0xc0, !PT ;  /* 0x0000000703ff7812 */ /* 0x000fe2000780c0ff */
[----:B----4-:R-:W-:Y:S01]  /*07d0*/  @!UP2 ULEA UR9, UR10, UR9, 0x18 ;  /* 0x000000090a09a291 */ /* 0x010fe2000f8ec03f */
[----:B------:R-:W-:Y:S01]  /*07e0*/  @P3 LEA.HI R2, R88, R88, RZ, 0x1 ;  /* 0x0000005858023211 */ /* 0x000fe200078f08ff */
[----:B------:R-:W-:Y:S01]  /*07f0*/  VOTEU.ALL UP2, P1 ;  /* 0x00000000003f7886 */ /* 0x000fe20000840000 */
[----:B------:R-:W-:Y:S01]  /*0800*/  ISETP.NE.AND P1, PT, R5, 0x3, PT ;  /* 0x000000030500780c */ /* 0x000fe20003f25270 */
[----:B------:R-:W1:Y:S02]  /*0810*/  FENCE.VIEW.ASYNC.S ;  /* 0x00000000000073c6 */ /* 0x000e640000000000 */
[----:B-1----:R1:W2:Y:S01]  /*0820*/  @!UP0 SYNCS.EXCH.64 URZ, [UR8+0x80], UR4 ;  /* 0x00008004083f85b2 */ /* 0x0022a20008000100 */
[----:B------:R-:W-:-:S02]  /*0830*/  @P3 SHF.R.S32.HI R2, RZ, 0x1, R2 ;  /* 0x00000001ff023819 */ /* 0x000fc40000011402 */
[----:B------:R-:W-:Y:S02]  /*0840*/  ISETP.EQ.OR P1, PT, R5, RZ, !P1 ;  /* 0x000000ff0500720c */ /* 0x000fe40004f22670 */
[----:B------:R-:W-:Y:S02]  /*0850*/  @P3 ISETP.NE.AND P5, PT, R2, R9, PT ;  /* 0x000000090200320c */ /* 0x000fe40003fa5270 */
[----:B------:R-:W-:Y:S02]  /*0860*/  ISETP.LT.U32.AND P0, PT, R88, 0x2, !P0 ;  /* 0x000000025800780c */ /* 0x000fe40004701070 */
[----:B------:R-:W-:Y:S02]  /*0870*/  ISETP.EQ.AND P1, PT, R10, RZ, P1 ;  /* 0x000000ff0a00720c */ /* 0x000fe40000f22270 */
[----:B------:R-:W-:Y:S02]  /*0880*/  SEL R2, RZ, 0x1, !P0 ;  /* 0x00000001ff027807 */ /* 0x000fe40004000000 */
[----:B------:R-:W-:-:S02]  /*0890*/  @P3 SEL R89, RZ, 0x1, P5 ;  /* 0x00000001ff593807 */ /* 0x000fc40002800000 */
[----:B------:R-:W-:Y:S01]  /*08a0*/  SEL R16, RZ, 0x1, !P1 ;  /* 0x00000001ff107807 */ /* 0x000fe20004800000 */
[----:B------:R1:W3:Y:S01]  /*08b0*/  @!UP1 SYNCS.EXCH.64 URZ, [UR8+0x88], UR4 ;  /* 0x00008804083f95b2 */ /* 0x0002e20008000100 */
[----:B------:R-:W-:Y:S01]  /*08c0*/  NOP ;  /* 0x0000000000007918 */ /* 0x000fe20000000000 */
[----:B------:R-:W-:Y:S02]  /*08d0*/  LOP3.LUT R89, R89, R2, RZ, 0xc0, !PT ;  /* 0x0000000259597212 */ /* 0x000fe400078ec0ff */
[----:B------:R-:W-:Y:S01]  /*08e0*/  SEL R16, R16, 0x2, P6 ;  /* 0x0000000210107807 */ /* 0x000fe20003000000 */
[----:B------:R1:W4:Y:S01]  /*08f0*/  @!UP2 SYNCS.EXCH.64 URZ, [UR9+0x60], UR6 ;  /* 0x00006006093fa5b2 */ /* 0x0003220008000100 */
[----:B------:R1:W0:Y:S01]  /*0900*/  @!UP3 SYNCS.EXCH.64 URZ, [UR9+0x68], UR6 ;  /* 0x00006806093fb5b2 */ /* 0x0002220008000100 */
[----:B------:R1:W0:Y:S01]  /*0910*/  @!UP4 SYNCS.EXCH.64 URZ, [UR9+0x70], UR6 ;  /* 0x00007006093fc5b2 */ /* 0x0002220008000100 */
[----:B------:R1:W0:Y:S01]  /*0920*/  @!UP5 SYNCS.EXCH.64 URZ, [UR9+0x78], UR6 ;  /* 0x00007806093fd5b2 */ /* 0x0002220008000100 */
[----:B------:R-:W-:Y:S01]  /*0930*/  NOP ;  /* 0x0000000000007918 */ /* 0x000fe20000000000 */
[----:B-12---:R-:W-:Y:S05]  /*0940*/  @!P2 BRA `(.L_x_3) ;  /* 0x000000000008a947 */ /* 0x006fea0003800000 */
[----:B0--34-:R-:W-:Y:S01]  /*0950*/  UCGABAR_ARV ;  /* 0x00000000000079c7 */ /* 0x019fe20008000000 */
[----:B------:R-:W-:Y:S05]  /*0960*/  BRA `(.L_x_4) ;  /* 0x0000000000047947 */ /* 0x000fea0003800000 */
.L_x_3:
[----:B0--34-:R-:W-:Y:S01]  /*0970*/  NOP ;  /* 0x0000000000007918 */ /* 0x019fe20000000000 */
.L_x_4:
[----:B------:R-:W-:Y:S01]  /*0980*/  ULDC.64 UR4, c[0x0][0x598] ;  /* 0x0001660000047ab9 */ /* 0x000fe20000000a00 */
[----:B------:R-:W-:Y:S01]  /*0990*/  ULDC.64 UR36, c[0x0][0x208] ;  /* 0x0000820000247ab9 */ /* 0x000fe20000000a00 */
[----:B------:R-:W-:-:S04]  /*09a0*/  ISETP.NE.U32.AND P0, PT, RZ, UR4, PT ;  /* 0x00000004ff007c0c */ /* 0x000fc8000bf05070 */
[----:B------:R-:W-:-:S13]  /*09b0*/  ISETP.NE.AND.EX P0, PT, RZ, UR5, PT, P0 ;  /* 0x00000005ff007c0c */ /* 0x000fda000bf05300 */
[----:B------:R-:W-:Y:S05]  /*09c0*/  @!P0 BRA `(.L_x_5) ;  /* 0x00000000001c8947 */ /* 0x000fea0003800000 */
[----:B------:R-:W0:Y:S02]  /*09d0*/  LDC.64 R8, c[0x0][0x598] ;  /* 0x00016600ff087b82 */ /* 0x000e240000000a00 */
[----:B0-----:R-:W2:Y:S02]  /*09e0*/  LDG.E.64 R8, desc[UR36][R8.64] ;  /* 0x0000002408087981 */ /* 0x001ea4000c1e1b00 */
[----:B--2---:R-:W-:-:S04]  /*09f0*/  ISETP.NE.U32.AND P0, PT, R8, RZ, PT ;  /* 0x000000ff0800720c */ /* 0x004fc80003f05070 */
[----:B------:R-:W-:-:S13]  /*0a00*/  ISETP.NE.AND.EX P0, PT, R9, RZ, PT, P0 ;  /* 0x000000ff0900720c */ /* 0x000fda0003f05300 */
[----:B------:R-:W-:Y:S05]  /*0a10*/  @!P0 BRA `(.L_x_5) ;  /* 0x0000000000088947 */ /* 0x000fea0003800000 */
[----:B------:R0:W5:Y:S01]  /*0a20*/  LD.E R90, desc[UR36][R8.64] ;  /* 0x00000024085a7980 */ /* 0x000162000c101900 */
[----:B------:R-:W-:Y:S05]  /*0a30*/  BRA `(.L_x_6) ;  /* 0x0000000000247947 */ /* 0x000fea0003800000 */
.L_x_5:
[----:B------:R-:W-:Y:S02]  /*0a40*/  ULDC.64 UR4, c[0x0][0x588] ;  /* 0x0001620000047ab9 */ /* 0x000fe40000000a00 */
[----:B------:R-:W-:-:S04]  /*0a50*/  ISETP.NE.U32.AND P0, PT, RZ, UR4, PT ;  /* 0x00000004ff007c0c */ /* 0x000fc8000bf05070 */
[----:B------:R-:W-:-:S13]  /*0a60*/  ISETP.NE.AND.EX P0, PT, RZ, UR5, PT, P0 ;  /* 0x00000005ff007c0c */ /* 0x000fda000bf05300 */
[----:B------:R-:W-:Y:S05]  /*0a70*/  @!P0 BRA `(.L_x_7) ;  /* 0x00000000000c8947 */ /* 0x000fea0003800000 */
[----:B------:R-:W0:Y:S02]  /*0a80*/  LDC.64 R90, c[0x0][0x588] ;  /* 0x00016200ff5a7b82 */ /* 0x000e240000000a00 */
[----:B0-----:R1:W5:Y:S01]  /*0a90*/  LDG.E R90, desc[UR36][R90.64] ;  /* 0x000000245a5a7981 */ /* 0x001362000c1e1900 */
[----:B------:R-:W-:Y:S05]  /*0aa0*/  BRA `(.L_x_6) ;  /* 0x0000000000087947 */ /* 0x000fea0003800000 */
.L_x_7:
[----:B------:R-:W-:Y:S02]  /*0ab0*/  ULDC UR4, c[0x0][0x580] ;  /* 0x0001600000047ab9 */ /* 0x000fe40000000800 */
[----:B------:R-:W-:-:S07]  /*0ac0*/  IMAD.U32 R90, RZ, RZ, UR4 ;  /* 0x00000004ff5a7e24 */ /* 0x000fce000f8e00ff */
.L_x_6:
[----:B------:R-:W-:Y:S02]  /*0ad0*/  ULDC.64 UR4, c[0x0][0x5a0] ;  /* 0x0001680000047ab9 */ /* 0x000fe40000000a00 */
[----:B------:R-:W-:-:S04]  /*0ae0*/  ISETP.NE.U32.AND P0, PT, RZ, UR4, PT ;  /* 0x00000004ff007c0c */ /* 0x000fc8000bf05070 */
[----:B------:R-:W-:-:S13]  /*0af0*/  ISETP.NE.AND.EX P0, PT, RZ, UR5, PT, P0 ;  /* 0x00000005ff007c0c */ /* 0x000fda000bf05300 */
[----:B------:R-:W-:Y:S05]  /*0b00*/  @!P0 BRA `(.L_x_8) ;  /* 0x00000000001c8947 */ /* 0x000fea0003800000 */
[----:B0-----:R-:W0:Y:S02]  /*0b10*/  LDC.64 R8, c[0x0][0x5a0] ;  /* 0x00016800ff087b82 */ /* 0x001e240000000a00 */
[----:B0-----:R-:W2:Y:S02]  /*0b20*/  LDG.E.64 R8, desc[UR36][R8.64] ;  /* 0x0000002408087981 */ /* 0x001ea4000c1e1b00 */
[----:B--2---:R-:W-:-:S04]  /*0b30*/  ISETP.NE.U32.AND P0, PT, R8, RZ, PT ;  /* 0x000000ff0800720c */ /* 0x004fc80003f05070 */
[----:B------:R-:W-:-:S13]  /*0b40*/  ISETP.NE.AND.EX P0, PT, R9, RZ, PT, P0 ;  /* 0x000000ff0900720c */ /* 0x000fda0003f05300 */
[----:B------:R-:W-:Y:S05]  /*0b50*/  @!P0 BRA `(.L_x_8) ;  /* 0x0000000000088947 */ /* 0x000fea0003800000 */
[----:B-1----:R0:W5:Y:S01]  /*0b60*/  LD.E R91, desc[UR36][R8.64] ;  /* 0x00000024085b7980 */ /* 0x002162000c101900 */
[----:B------:R-:W-:Y:S05]  /*0b70*/  BRA `(.L_x_9) ;  /* 0x0000000000247947 */ /* 0x000fea0003800000 */
.L_x_8:
[----:B------:R-:W-:Y:S02]  /*0b80*/  ULDC.64 UR4, c[0x0][0x590] ;  /* 0x0001640000047ab9 */ /* 0x000fe40000000a00 */
[----:B------:R-:W-:-:S04]  /*0b90*/  ISETP.NE.U32.AND P0, PT, RZ, UR4, PT ;  /* 0x00000004ff007c0c */ /* 0x000fc8000bf05070 */
[----:B------:R-:W-:-:S13]  /*0ba0*/  ISETP.NE.AND.EX P0, PT, RZ, UR5, PT, P0 ;  /* 0x00000005ff007c0c */ /* 0x000fda000bf05300 */
[----:B------:R-:W-:Y:S05]  /*0bb0*/  @!P0 BRA `(.L_x_10) ;  /* 0x00000000000c8947 */ /* 0x000fea0003800000 */
[----:B0-----:R-:W1:Y:S02]  /*0bc0*/  LDC.64 R8, c[0x0][0x590] ;  /* 0x00016400ff087b82 */ /* 0x001e640000000a00 */
[----:B-1----:R1:W5:Y:S01]  /*0bd0*/  LDG.E R91, desc[UR36][R8.64] ;  /* 0x00000024085b7981 */ /* 0x002362000c1e1900 */
[----:B------:R-:W-:Y:S05]  /*0be0*/  BRA `(.L_x_9) ;  /* 0x0000000000087947 */ /* 0x000fea0003800000 */
.L_x_10:
[----:B------:R-:W-:Y:S02]  /*0bf0*/  ULDC UR4, c[0x0][0x584] ;  /* 0x0001610000047ab9 */ /* 0x000fe40000000800 */
[----:B-1----:R-:W-:-:S07]  /*0c00*/  IMAD.U32 R91, RZ, RZ, UR4 ;  /* 0x00000004ff5b7e24 */ /* 0x002fce000f8e00ff */
.L_x_9:
[----:B------:R-:W2:Y:S01]  /*0c10*/  LDC R2, c[0x0][0x65c] ;  /* 0x00019700ff027b82 */ /* 0x000ea20000000800 */
[----:B------:R-:W-:Y:S01]  /*0c20*/  ULDC UR6, c[0x0][0x28c] ;  /* 0x0000a30000067ab9 */ /* 0x000fe20000000800 */
[----:B------:R-:W-:Y:S01]  /*0c30*/  ISETP.NE.AND P0, PT, R10, 0x2, PT ;  /* 0x000000020a00780c */ /* 0x000fe20003f05270 */
[----:B------:R-:W-:Y:S01]  /*0c40*/  UIADD3 UR6, UR6, 0x3f, URZ ;  /* 0x0000003f06067890 */ /* 0x000fe2000fffe03f */
[----:B01----:R-:W-:Y:S01]  /*0c50*/  IMAD.U32 R8, RZ, RZ, UR12 ;  /* 0x0000000cff087e24 */ /* 0x003fe2000f8e00ff */
[----:B------:R-:W-:Y:S01]  /*0c60*/  UMOV UR38, URZ ;  /* 0x0000003f00267c82 */ /* 0x000fe20008000000 */
[----:B------:R-:W-:Y:S01]  /*0c70*/  IMAD.MOV.U32 R9, RZ, RZ, RZ ;  /* 0x000000ffff097224 */ /* 0x000fe200078e00ff */
[----:B------:R-:W-:Y:S01]  /*0c80*/  USHF.R.S32.HI UR7, URZ, 0x1f, UR6 ;  /* 0x0000001f3f077899 */ /* 0x000fe20008011406 */
[----:B------:R-:W-:Y:S01]  /*0c90*/  UMOV UR39, URZ ;  /* 0x0000003f00277c82 */ /* 0x000fe20008000000 */
[----:B------:R-:W-:Y:S02]  /*0ca0*/  ULDC.64 UR8, c[0x0][0x650] ;  /* 0x0001940000087ab9 */ /* 0x000fe40000000a00 */
[----:B------:R-:W-:-:S04]  /*0cb0*/  ULEA.HI UR7, UR7, UR6, URZ, 0x6 ;  /* 0x0000000607077291 */ /* 0x000fc8000f8f303f */
[----:B------:R-:W-:Y:S01]  /*0cc0*/  USHF.R.S32.HI UR40, URZ, 0x6, UR7 ;  /* 0x000000063f287899 */ /* 0x000fe20008011407 */
[----:B--2---:R-:W-:-:S13]  /*0cd0*/  ISETP.NE.AND P1, PT, R2, 0x1, PT ;  /* 0x000000010200780c */ /* 0x004fda0003f25270 */
[----:B------:R-:W0:Y:S01]  /*0ce0*/  @P1 LDC R19, c[0x0][0x10] ;  /* 0x00000400ff131b82 */ /* 0x000e220000000800 */
[----:B------:R-:W-:Y:S02]  /*0cf0*/  @P1 IMAD.MOV.U32 R7, RZ, RZ, RZ ;  /* 0x000000ffff071224 */ /* 0x000fe400078e00ff */
[----:B------:R-:W-:-:S05]  /*0d00*/  @P1 IMAD.MOV.U32 R17, RZ, RZ, RZ ;  /* 0x000000ffff111224 */ /* 0x000fca00078e00ff */
[----:B------:R-:W1:Y:S01]  /*0d10*/  @!P1 LDC R11, c[0x0][0xc] ;  /* 0x00000300ff0b9b82 */ /* 0x000e620000000800 */
[----:B------:R-:W-:Y:S01]  /*0d20*/  ULDC UR4, c[0x0][0xc] ;  /* 0x0000030000047ab9 */ /* 0x000fe20000000800 */
[----:B------:R-:W-:Y:S02]  /*0d30*/  ULDC UR5, c[0x0][0x10] ;  /* 0x0000040000057ab9 */ /* 0x000fe40000000800 */
[----:B------:R-:W-:-:S04]  /*0d40*/  UIMAD.WIDE.U32 UR4, UR4, UR5, URZ ;  /* 0x00000005040472a5 */ /* 0x000fc8000f8e003f */
[----:B------:R-:W2:Y:S01]  /*0d50*/  LDC R2, c[0x0][0x14] ;  /* 0x00000500ff027b82 */ /* 0x000ea20000000800 */
[----:B0-----:R-:W-:-:S04]  /*0d60*/  @P1 IMAD.WIDE.U32 R18, R19, UR12, R6 ;  /* 0x0000000c13121c25 */ /* 0x001fc8000f8e0006 */
[----:B------:R-:W-:Y:S02]  /*0d70*/  @P1 IMAD.IADD R17, R19, 0x1, R17 ;  /* 0x0000000113111824 */ /* 0x000fe400078e0211 */
[----:B-1----:R-:W-:-:S04]  /*0d80*/  @!P1 IMAD.WIDE.U32 R8, R6, R11, R8 ;  /* 0x0000000b06089225 */ /* 0x002fc800078e0008 */
[----:B------:R-:W-:Y:S02]  /*0d90*/  @!P1 IMAD.MOV.U32 R18, RZ, RZ, R8 ;  /* 0x000000ffff129224 */ /* 0x000fe400078e0008 */
[----:B------:R-:W-:Y:S02]  /*0da0*/  @!P1 IMAD.MOV.U32 R17, RZ, RZ, R9 ;  /* 0x000000ffff119224 */ /* 0x000fe400078e0009 */
[----:B--2---:R-:W-:-:S04]  /*0db0*/  IMAD.WIDE.U32 R12, R2, UR4, RZ ;  /* 0x00000004020c7c25 */ /* 0x004fc8000f8e00ff */
[----:B------:R-:W-:Y:S01]  /*0dc0*/  IMAD R23, R2, UR5, RZ ;  /* 0x0000000502177c24 */ /* 0x000fe2000f8e02ff */
[----:B------:R0:W-:Y:S03]  /*0dd0*/  STL.64 [R1], R12 ;  /* 0x0000000c01007387 */ /* 0x0001e60000100a00 */
[----:B------:R-:W-:Y:S01]  /*0de0*/  IMAD.IADD R23, R13, 0x1, R23 ;  /* 0x000000010d177824 */ /* 0x000fe200078e0217 */
[----:B------:R-:W-:Y:S06]  /*0df0*/  @P0 BRA `(.L_x_11) ;  /* 0x0000000000200947 */ /* 0x000fec0003800000 */
[----:B------:R-:W-:Y:S01]  /*0e00*/  UISETP.GE.U32.AND UP0, UPT, UR40, 0x5, UPT ;  /* 0x000000052800788c */ /* 0x000fe2000bf06070 */
[----:B------:R-:W-:Y:S01]  /*0e10*/  IADD3 R18, P0, R18, R12, RZ ;  /* 0x0000000c12127210 */ /* 0x000fe20007f1e0ff */
[----:B------:R-:W-:Y:S01]  /*0e20*/  UIMAD.WIDE.U32 UR4, UR40, -0x33333333, URZ ;  /* 0xcccccccd280478a5 */ /* 0x000fe2000f8e003f */
[----:B------:R-:W-:-:S03]  /*0e30*/  UMOV UR39, URZ ;  /* 0x0000003f00277c82 */ /* 0x000fc60008000000 */
[----:B------:R-:W-:Y:S01]  /*0e40*/  USHF.R.U32.HI UR4, URZ, 0x2, UR5 ;  /* 0x000000023f047899 */ /* 0x000fe20008011605 */
[----:B------:R-:W-:-:S03]  /*0e50*/  IMAD.X R17, R23, 0x1, R17, P0 ;  /* 0x0000000117117824 */ /* 0x000fc600000e0611 */
[----:B------:R-:W-:Y:S02]  /*0e60*/  UIMAD UR38, UR4, -0x5, UR40 ;  /* 0xfffffffb042678a4 */ /* 0x000fe4000f8e0228 */
[----:B------:R-:W-:-:S12]  /*0e70*/  @UP0 ULOP3.LUT UR39, UR4, 0x1, URZ, 0xc0, !UPT ;  /* 0x0000000104270892 */ /* 0x000fd8000f8ec03f */
.L_x_11:
[----:B------:R-:W-:Y:S01]  /*0e80*/  ISETP.GE.U32.AND P0, PT, R18, UR8, PT ;  /* 0x0000000812007c0c */ /* 0x000fe2000bf06070 */
[----:B------:R-:W-:Y:S01]  /*0e90*/  IMAD.MOV.U32 R19, RZ, RZ, -0x1 ;  /* 0xffffffffff137424 */ /* 0x000fe200078e00ff */
[----:B------:R-:W-:Y:S01]  /*0ea0*/  PRMT R8, RZ, 0x7610, R8 ;  /* 0x00007610ff087816 */ /* 0x000fe20000000008 */
[----:B------:R-:W-:Y:S01]  /*0eb0*/  IMAD.MOV.U32 R22, RZ, RZ, -0x1 ;  /* 0xffffffffff167424 */ /* 0x000fe200078e00ff */
[----:B------:R-:W-:Y:S01]  /*0ec0*/  ISETP.GE.U32.AND.EX P0, PT, R17, UR9, PT, P0 ;  /* 0x0000000911007c0c */ /* 0x000fe2000bf06100 */
[----:B------:R-:W-:-:S12]  /*0ed0*/  IMAD.MOV.U32 R2, RZ, RZ, -0x1 ;  /* 0xffffffffff027424 */ /* 0x000fd800078e00ff */
[----:B------:R-:W-:Y:S05]  /*0ee0*/  @P0 BRA `(.L_x_12) ;  /* 0x00000004002c0947 */ /* 0x000fea0003800000 */
[----:B------:R-:W1:Y:S01]  /*0ef0*/  LDC.64 R26, c[0x0][0x628] ;  /* 0x00018a00ff1a7b82 */ /* 0x000e620000000a00 */
[----:B------:R-:W-:Y:S02]  /*0f00*/  IMAD.MOV.U32 R8, RZ, RZ, R18 ;  /* 0x000000ffff087224 */ /* 0x000fe400078e0012 */
[----:B------:R-:W-:-:S05]  /*0f10*/  IMAD.MOV.U32 R9, RZ, RZ, R17 ;  /* 0x000000ffff097224 */ /* 0x000fca00078e0011 */
[----:B------:R-:W2:Y:S08]  /*0f20*/  LDC R2, c[0x0][0x630] ;  /* 0x00018c00ff027b82 */ /* 0x000eb00000000800 */
[----:B------:R-:W3:Y:S01]  /*0f30*/  LDC.64 R28, c[0x0][0x620] ;  /* 0x00018800ff1c7b82 */ /* 0x000ee20000000a00 */
[----:B-1----:R-:W-:-:S04]  /*0f40*/  ISETP.NE.U32.AND P0, PT, R26, RZ, PT ;  /* 0x000000ff1a00720c */ /* 0x002fc80003f05070 */
[----:B------:R-:W-:-:S13]  /*0f50*/  ISETP.NE.AND.EX P0, PT, R27, RZ, PT, P0 ;  /* 0x000000ff1b00720c */ /* 0x000fda0003f05300 */
[----:B--23--:R-:W-:Y:S05]  /*0f60*/  @!P0 BRA `(.L_x_13) ;  /* 0x0000000000288947 */ /* 0x00cfea0003800000 */
[----:B0-----:R-:W0:Y:S02]  /*0f70*/  LDC R13, c[0x0][0x634] ;  /* 0x00018d00ff0d7b82 */ /* 0x001e240000000800 */
[----:B0-----:R-:W-:-:S05]  /*0f80*/  IADD3 R13, P0, R18, R13, RZ ;  /* 0x0000000d120d7210 */ /* 0x001fca0007f1e0ff */
[----:B------:R-:W-:-:S04]  /*0f90*/  IMAD.X R15, RZ, RZ, R17, P0 ;  /* 0x000000ffff0f7224 */ /* 0x000fc800000e0611 */
[----:B------:R-:W-:-:S04]  /*0fa0*/  IMAD.WIDE.U32 R8, R15, R26, RZ ;  /* 0x0000001a0f087225 */ /* 0x000fc800078e00ff */
[----:B------:R-:W-:-:S04]  /*0fb0*/  IMAD.WIDE.U32 R10, P0, R13, R27, R8 ;  /* 0x0000001b0d0a7225 */ /* 0x000fc80007800008 */
[----:B------:R-:W-:-:S04]  /*0fc0*/  IMAD.WIDE.U32 R8, R13, R26, RZ ;  /* 0x0000001a0d087225 */ /* 0x000fc800078e00ff */
[----:B------:R-:W-:Y:S01]  /*0fd0*/  IMAD.X R13, RZ, RZ, RZ, P0 ;  /* 0x000000ffff0d7224 */ /* 0x000fe200000e06ff */
[----:B------:R-:W-:Y:S01]  /*0fe0*/  IADD3 RZ, P0, R9, R10, RZ ;  /* 0x0000000a09ff7210 */ /* 0x000fe20007f1e0ff */
[----:B------:R-:W-:-:S04]  /*0ff0*/  IMAD.MOV.U32 R12, RZ, RZ, R11 ;  /* 0x000000ffff0c7224 */ /* 0x000fc800078e000b */
[----:B------:R-:W-:-:S08]  /*1000*/  IMAD.WIDE.U32.X R8, R15, R27, R12, P0 ;  /* 0x0000001b0f087225 */ /* 0x000fd000000e040c */
.L_x_13:
[----:B------:R-:W1:Y:S01]  /*1010*/  LDC.64 R32, c[0x0][0x640] ;  /* 0x00019000ff207b82 */ /* 0x000e620000000a00 */
[-C--:B------:R-:W-:Y:S01]  /*1020*/  SHF.R.U64 R30, R8, R2.reuse, R9 ;  /* 0x00000002081e7219 */ /* 0x080fe20000001209 */
[----:B------:R-:W-:Y:S01]  /*1030*/  IMAD.MOV.U32 R19, RZ, RZ, R17 ;  /* 0x000000ffff137224 */ /* 0x000fe200078e0011 */
[----:B------:R-:W-:Y:S01]  /*1040*/  SHF.R.U32.HI R2, RZ, R2, R9 ;  /* 0x00000002ff027219 */ /* 0x000fe20000011609 */
[----:B------:R-:W-:Y:S01]  /*1050*/  IMAD.MOV.U32 R26, RZ, RZ, 0x1 ;  /* 0x00000001ff1a7424 */ /* 0x000fe200078e00ff */
[----:B------:R-:W-:-:S03]  /*1060*/  IADD3 R11, P0, RZ, -R30, RZ ;  /* 0x8000001eff0b7210 */ /* 0x000fc60007f1e0ff */
[----:B------:R-:W2:Y:S02]  /*1070*/  LDC R10, c[0x0][0x618] ;  /* 0x00018600ff0a7b82 */ /* 0x000ea40000000800 */
[----:B------:R-:W-:-:S04]  /*1080*/  IMAD.X R9, RZ, RZ, ~R2, P0 ;  /* 0x000000ffff097224 */ /* 0x000fc800000e0e02 */
[-C--:B------:R-:W-:Y:S02]  /*1090*/  IMAD R2, R9, R28.reuse, RZ ;  /* 0x0000001c09027224 */ /* 0x080fe400078e02ff */
[----:B0-----:R-:W0:Y:S01]  /*10a0*/  LDC R13, c[0x0][0x608] ;  /* 0x00018200ff0d7b82 */ /* 0x001e220000000800 */
[----:B------:R-:W-:-:S04]  /*10b0*/  IMAD.WIDE.U32 R8, R11, R28, R18 ;  /* 0x0000001c0b087225 */ /* 0x000fc800078e0012 */
[----:B------:R-:W-:Y:S02]  /*10c0*/  IMAD R11, R11, R29, R2 ;  /* 0x0000001d0b0b7224 */ /* 0x000fe400078e0202 */
[----:B------:R-:W-:Y:S01]  /*10d0*/  IMAD.MOV.U32 R2, RZ, RZ, -0x1 ;  /* 0xffffffffff027424 */ /* 0x000fe200078e00ff */
[----:B------:R-:W3:Y:S01]  /*10e0*/  LDC R31, c[0x0][0x658] ;  /* 0x00019600ff1f7b82 */ /* 0x000ee20000000800 */
[----:B------:R-:W-:Y:S01]  /*10f0*/  IMAD.IADD R9, R9, 0x1, R11 ;  /* 0x0000000109097824 */ /* 0x000fe200078e020b */
[----:B-1----:R-:W-:-:S04]  /*1100*/  ISETP.NE.U32.AND P0, PT, R32, RZ, PT ;  /* 0x000000ff2000720c */ /* 0x002fc80003f05070 */
[----:B------:R-:W-:Y:S02]  /*1110*/  ISETP.NE.AND.EX P0, PT, R33, RZ, PT, P0 ;  /* 0x000000ff2100720c */ /* 0x000fe40003f05300 */
[----:B------:R-:W1:Y:S01]  /*1120*/  LDC R29, c[0x0][0x600] ;  /* 0x00018000ff1d7b82 */ /* 0x000e620000000800 */
[-CC-:B--2---:R-:W-:Y:S02]  /*1130*/  SHF.R.U64 R27, R8, R10.reuse, R9.reuse ;  /* 0x0000000a081b7219 */ /* 0x184fe40000001209 */
[----:B------:R-:W-:-:S05]  /*1140*/  SHF.R.U32.HI R8, RZ, R10, R9 ;  /* 0x0000000aff087219 */ /* 0x000fca0000011609 */
[----:B------:R-:W2:Y:S01]  /*1150*/  LDC R22, c[0x0][0x648] ;  /* 0x00019200ff167b82 */ /* 0x000ea20000000800 */
[-CC-:B0-----:R-:W-:Y:S02]  /*1160*/  SHF.R.U64 R34, R27, R13.reuse, R8.reuse ;  /* 0x0000000d1b227219 */ /* 0x181fe40000001208 */
[----:B------:R-:W-:-:S05]  /*1170*/  SHF.R.U32.HI R8, RZ, R13, R8 ;  /* 0x0000000dff087219 */ /* 0x000fca0000011608 */
[----:B------:R-:W0:Y:S01]  /*1180*/  LDC R24, c[0x0][0x638] ;  /* 0x00018e00ff187b82 */ /* 0x000e220000000800 */
[-CC-:B---3--:R-:W-:Y:S02]  /*1190*/  SHF.R.U64 R36, R34, R31.reuse, R8.reuse ;  /* 0x0000001f22247219 */ /* 0x188fe40000001208 */
[-C--:B------:R-:W-:Y:S02]  /*11a0*/  SHF.L.U32 R2, R2, R31.reuse, RZ ;  /* 0x0000001f02027219 */ /* 0x080fe400000006ff */
[----:B------:R-:W-:Y:S01]  /*11b0*/  SHF.R.U32.HI R9, RZ, R31, R8 ;  /* 0x0000001fff097219 */ /* 0x000fe20000011608 */
[----:B------:R-:W-:Y:S01]  /*11c0*/  IMAD.MOV.U32 R8, RZ, RZ, R36 ;  /* 0x000000ffff087224 */ /* 0x000fe200078e0024 */
[----:B------:R-:W-:Y:S01]  /*11d0*/  LOP3.LUT R15, RZ, R2, RZ, 0x33, !PT ;  /* 0x00000002ff0f7212 */ /* 0x000fe200078e33ff */
[----:B------:R-:W3:Y:S01]  /*11e0*/  LDC R28, c[0x0][0x610] ;  /* 0x00018400ff1c7b82 */ /* 0x000ee20000000800 */
[----:B------:R-:W-:Y:S05]  /*11f0*/  @!P0 BRA `(.L_x_14) ;  /* 0x0000000000288947 */ /* 0x000fea0003800000 */
[----:B------:R-:W4:Y:S02]  /*1200*/  LDC R13, c[0x0][0x64c] ;  /* 0x00019300ff0d7b82 */ /* 0x000f240000000800 */
[----:B----4-:R-:W-:-:S05]  /*1210*/  IADD3 R13, P0, R36, R13, RZ ;  /* 0x0000000d240d7210 */ /* 0x010fca0007f1e0ff */
        /* <DEDUP_REMOVED lines=8> */
.L_x_14:
[----:B--2---:R-:W-:Y:S01]  /*12a0*/  SHF.R.U64 R7, R8, R22, R9 ;  /* 0x0000001608077219 */ /* 0x004fe20000001209 */
[----:B-1----:R-:W-:Y:S01]  /*12b0*/  VIADD R8, R29, 0xffffffff ;  /* 0xffffffff1d087836 */ /* 0x002fe20000000000 */
[----:B------:R-:W-:Y:S01]  /*12c0*/  SHF.L.U32 R2, R26, R31, RZ ;  /* 0x0000001f1a027219 */ /* 0x000fe200000006ff */
[----:B------:R-:W-:Y:S01]  /*12d0*/  @P1 IMAD R21, R25, R20, R6 ;  /* 0x0000001419151224 */ /* 0x000fe200078e0206 */
[----:B------:R-:W-:Y:S01]  /*12e0*/  LOP3.LUT R15, R34, R15, RZ, 0xc0, !PT ;  /* 0x0000000f220f7212 */ /* 0x000fe200078ec0ff */
[----:B------:R-:W-:Y:S01]  /*12f0*/  IMAD.MOV R9, RZ, RZ, -R7 ;  /* 0x000000ffff097224 */ /* 0x000fe200078e0a07 */
[----:B------:R-:W-:-:S03]  /*1300*/  LOP3.LUT R8, R27, R8, RZ, 0xc0, !PT ;  /* 0x000000081b087212 */ /* 0x000fc600078ec0ff */
[----:B------:R-:W-:Y:S02]  /*1310*/  IMAD R6, R2, R7, R15 ;  /* 0x0000000702067224 */ /* 0x000fe400078e020f */
[----:B0-----:R-:W-:Y:S02]  /*1320*/  IMAD R2, R9, R24, R36 ;  /* 0x0000001809027224 */ /* 0x001fe400078e0224 */
[----:B---3--:R-:W-:Y:S02]  /*1330*/  IMAD R19, R6, R28, R21 ;  /* 0x0000001c06137224 */ /* 0x008fe400078e0215 */
[----:B------:R-:W-:Y:S02]  /*1340*/  IMAD R2, R2, R29, R8 ;  /* 0x0000001d02027224 */ /* 0x000fe400078e0208 */
[----:B------:R-:W-:-:S03]  /*1350*/  IMAD.MOV.U32 R6, RZ, RZ, 0x1 ;  /* 0x00000001ff067424 */ /* 0x000fc600078e00ff */
[----:B------:R-:W-:Y:S02]  /*1360*/  SEL R22, R2, R19, !P1 ;  /* 0x0000001302167207 */ /* 0x000fe40004800000 */
[----:B------:R-:W-:Y:S01]  /*1370*/  SEL R19, R19, R2, !P1 ;  /* 0x0000000213137207 */ /* 0x000fe20004800000 */
[----:B------:R-:W-:Y:S01]  /*1380*/  IMAD.MOV.U32 R2, RZ, RZ, R30 ;  /* 0x000000ffff027224 */ /* 0x000fe200078e001e */
[----:B------:R-:W-:-:S07]  /*1390*/  PRMT R8, R6, 0x7610, R8 ;  /* 0x0000761006087816 */ /* 0x000fce0000000008 */
.L_x_12:
[----:B------:R-:W-:Y:S05]  /*13a0*/  @!P2 BRA `(.L_x_15) ;  /* 0x00000000000ca947 */ /* 0x000fea0003800000 */
[----:B------:R-:W-:Y:S01]  /*13b0*/  UCGABAR_WAIT ;  /* 0x0000000000007dc7 */ /* 0x000fe20008000000 */
[----:B------:R-:W-:Y:S01]  /*13c0*/  CCTL.IVALL ;  /* 0x00000000ff00798f */ /* 0x000fe20002000000 */
[----:B------:R-:W-:Y:S05]  /*13d0*/  BRA `(.L_x_16) ;  /* 0x0000000000047947 */ /* 0x000fea0003800000 */
.L_x_15:
[----:B------:R-:W-:Y:S06]  /*13e0*/  BAR.SYNC.DEFER_BLOCKING 0x0 ;  /* 0x0000000000007b1d */ /* 0x000fec0000010000 */
.L_x_16:
[----:B------:R-:W-:Y:S05]  /*13f0*/  @!P4 BRA `(.L_x_17) ;  /* 0x0000004400a0c947 */ /* 0x000fea0003800000 */
[----:B------:R-:W-:-:S13]  /*1400*/  ISETP.GT.U32.AND P0, PT, R35, 0x1, PT ;  /* 0x000000012300780c */ /* 0x000fda0003f04070 */
[----:B------:R-:W-:Y:S05]  /*1410*/  @P0 EXIT ;  /* 0x000000000000094d */ /* 0x000fea0003800000 */
.L_x_18:
[----:B------:R-:W-:-:S08]  /*1420*/  NOP ;  /* 0x0000000000007918 */ /* 0x000fd00000000000 */
[----:B------:R-:W1:Y:S02]  /*1430*/  USETMAXREG.TRY_ALLOC.CTAPOOL UP0, 0xe8 ;  /* 0x000000e8000079c8 */ /* 0x000e640008000600 */
[----:B-1----:R-:W-:-:S13]  /*1440*/  PLOP3.LUT P0, PT, PT, PT, UP0, 0x80, 0x0 ;  /* 0x000000000000781c */ /* 0x002fda0003f0f008 */
[----:B------:R-:W-:Y:S05]  /*1450*/  @!P0 BRA `(.L_x_18) ;  /* 0xfffffffc00f08947 */ /* 0x000fea000383ffff */
[----:B------:R-:W-:-:S13]  /*1460*/  LOP3.LUT P0, RZ, R8, 0xff, RZ, 0xc0, !PT ;  /* 0x000000ff08ff7812 */ /* 0x000fda000780c0ff */
[----:B------:R-:W-:Y:S05]  /*1470*/  @!P0 EXIT ;  /* 0x000000000000894d */ /* 0x000fea0003800000 */
[----:B------:R-:W1:Y:S01]  /*1480*/  S2UR UR4, SR_CgaCtaId ;  /* 0x00000000000479c3 */ /* 0x000e620000008800 */
[----:B------:R-:W-:Y:S01]  /*1490*/  VIADD R14, R14, 0xffffffff ;  /* 0xffffffff0e0e7836 */ /* 0x000fe20000000000 */
[CC--:B------:R-:W-:Y:S01]  /*14a0*/  LEA.HI R4, R0.reuse, R3.reuse, RZ, 0x2 ;  /* 0x0000000300047211 */ /* 0x0c0fe200078f10ff */
[----:B------:R-:W-:Y:S01]  /*14b0*/  UMOV UR41, 0x400 ;  /* 0x0000040000297882 */ /* 0x000fe20000000000 */
[----:B------:R-:W-:Y:S01]  /*14c0*/  LEA.HI R0, R0, R3, RZ, 0x5 ;  /* 0x0000000300007211 */ /* 0x000fe200078f28ff */
[----:B------:R-:W-:Y:S01]  /*14d0*/  UISETP.LT.AND UP0, UPT, UR40, 0x1, UPT ;  /* 0x000000012800788c */ /* 0x000fe2000bf01270 */
[----:B------:R-:W-:Y:S01]  /*14e0*/  R2UR UR42, R14 ;  /* 0x000000000e2a72ca */ /* 0x000fe200000e0000 */
[----:B------:R-:W-:Y:S01]  /*14f0*/  ULDC UR6, c[0x0][0x284] ;  /* 0x0000a10000067ab9 */ /* 0x000fe20000000800 */
[--C-:B------:R-:W-:Y:S01]  /*1500*/  SHF.R.S32.HI R92, RZ, 0x2, R4.reuse ;  /* 0x00000002ff5c7819 */ /* 0x100fe20000011404 */
[----:B------:R-:W-:Y:S01]  /*1510*/  USEL UR43, UR40, 0x1, UP0 ;  /* 0x00000001282b7887 */ /* 0x000fe20008000000 */
[----:B------:R-:W-:Y:S01]  /*1520*/  SHF.R.S32.HI R5, RZ, 0x1f, R4 ;  /* 0x0000001fff057819 */ /* 0x000fe20000011404 */
[----:B------:R-:W-:Y:S01]  /*1530*/  USHF.L.U32 UR46, UR40, 0x1, URZ ;  /* 0x00000001282e7899 */ /* 0x000fe2000800063f */
[----:B------:R-:W-:Y:S01]  /*1540*/  LOP3.LUT R94, R4, 0xfffffffc, RZ, 0xc0, !PT ;  /* 0xfffffffc045e7812 */ /* 0x000fe200078ec0ff */
[----:B------:R-:W-:Y:S01]  /*1550*/  UIADD3 UR43, -UR43, UR40, URZ ;  /* 0x000000282b2b7290 */ /* 0x000fe2000fffe13f */
[----:B------:R-:W-:-:S02]  /*1560*/  LEA.HI R5, R5, R92, RZ, 0x3 ;  /* 0x0000005c05057211 */ /* 0x000fc400078f18ff */
[----:B------:R-:W-:Y:S01]  /*1570*/  ISETP.NE.AND P0, PT, R14, RZ, PT ;  /* 0x000000ff0e00720c */ /* 0x000fe20003f05270 */
[----:B------:R-:W-:Y:S01]  /*1580*/  IMAD.IADD R94, R3, 0x1, -R94 ;  /* 0x00000001035e7824 */ /* 0x000fe200078e0a5e */
[----:B------:R-:W-:Y:S01]  /*1590*/  LOP3.LUT R5, R5, 0xfffffff8, RZ, 0xc0, !PT ;  /* 0xfffffff805057812 */ /* 0x000fe200078ec0ff */
[----:B------:R-:W-:Y:S01]  /*15a0*/  USHF.L.U32 UR42, UR42, 0x3, URZ ;  /* 0x000000032a2a7899 */ /* 0x000fe2000800063f */
[----:B------:R-:W-:-:S03]  /*15b0*/  SEL R101, RZ, 0x1, P0 ;  /* 0x00000001ff657807 */ /* 0x000fc60000000000 */
[----:B------:R-:W-:Y:S01]  /*15c0*/  IMAD.IADD R92, R92, 0x1, -R5 ;  /* 0x000000015c5c7824 */ /* 0x000fe200078e0a05 */
[----:B-1----:R-:W-:Y:S01]  /*15d0*/  ULEA UR41, UR4, UR41, 0x18 ;  /* 0x0000002904297291 */ /* 0x002fe2000f8ec03f */
[----:B------:R-:W-:Y:S01]  /*15e0*/  SHF.R.S32.HI R5, RZ, 0x5, R0 ;  /* 0x00000005ff057819 */ /* 0x000fe20000011400 */
[----:B------:R-:W-:Y:S02]  /*15f0*/  IMAD.U32 R96, RZ, RZ, UR42 ;  /* 0x0000002aff607e24 */ /* 0x000fe4000f8e00ff */
[----:B------:R-:W-:Y:S01]  /*1600*/  UIADD3 UR47, UR41, 0x60, URZ ;  /* 0x00000060292f7890 */ /* 0x000fe2000fffe03f */
[--C-:B------:R-:W-:Y:S01]  /*1610*/  SHF.R.S32.HI R93, RZ, 0x1f, R92.reuse ;  /* 0x0000001fff5d7819 */ /* 0x100fe2000001145c */
[----:B------:R-:W-:Y:S01]  /*1620*/  UIADD3 UR4, UR41, 0x180, URZ ;  /* 0x0000018029047890 */ /* 0x000fe2000fffe03f */
[C-C-:B------:R-:W-:Y:S01]  /*1630*/  IMAD R99, R5.reuse, -0x10, -R92.reuse ;  /* 0xfffffff005637824 */ /* 0x140fe200078e0a5c */
[----:B------:R-:W-:Y:S01]  /*1640*/  UIADD3 UR5, UR41, 0x5180, URZ ;  /* 0x0000518029057890 */ /* 0x000fe2000fffe03f */
[C---:B------:R-:W-:Y:S01]  /*1650*/  LOP3.LUT R98, R96.reuse, 0x8, RZ, 0xc0, !PT ;  /* 0x0000000860627812 */ /* 0x040fe200078ec0ff */
[----:B------:R-:W-:Y:S01]  /*1660*/  USHF.R.U32.HI UR4, URZ, 0x4, UR4 ;  /* 0x000000043f047899 */ /* 0x000fe20008011604 */
[----:B------:R-:W-:Y:S01]  /*1670*/  IMAD.U32 R95, RZ, RZ, UR47 ;  /* 0x0000002fff5f7e24 */ /* 0x000fe2000f8e00ff */
[----:B------:R-:W-:Y:S01]  /*1680*/  USHF.R.U32.HI UR5, URZ, 0x4, UR5 ;  /* 0x000000043f057899 */ /* 0x000fe20008011605 */
[----:B------:R-:W-:Y:S01]  /*1690*/  IMAD.WIDE R92, R5, 0x10, R92 ;  /* 0x00000010055c7825 */ /* 0x000fe200078e025c */
[----:B------:R-:W-:Y:S01]  /*16a0*/  ULOP3.LUT UR4, UR4, 0x3fff, URZ, 0xc0, !UPT ;  /* 0x00003fff04047892 */ /* 0x000fe2000f8ec03f */
[----:B------:R-:W-:Y:S01]  /*16b0*/  LOP3.LUT R96, R96, 0x8, RZ, 0xc, !PT ;  /* 0x0000000860607812 */ /* 0x000fe200078e0cff */
[----:B------:R-:W-:Y:S01]  /*16c0*/  ULOP3.LUT UR5, UR5, 0x3fff, URZ, 0xc0, !UPT ;  /* 0x00003fff05057892 */ /* 0x000fe2000f8ec03f */
[----:B------:R-:W-:Y:S01]  /*16d0*/  VIADD R97, R95, UR42 ;  /* 0x0000002a5f617c36 */ /* 0x000fe20008000000 */
[----:B------:R-:W-:Y:S01]  /*16e0*/  LOP3.LUT R98, R98, 0x18, RZ, 0x3c, !PT ;  /* 0x0000001862627812 */ /* 0x000fe200078e3cff */
[----:B------:R-:W-:Y:S01]  /*16f0*/  VIADD R99, R99, UR6 ;  /* 0x0000000663637c36 */ /* 0x000fe20008000000 */
[----:B------:R-:W-:-:S02]  /*1700*/  ULOP3.LUT UR44, UR4, 0x10000, URZ, 0xfc, !UPT ;  /* 0x00010000042c7892 */ /* 0x000fc4000f8efc3f */
[----:B------:R-:W-:-:S12]  /*1710*/  ULOP3.LUT UR45, UR5, 0x10000, URZ, 0xfc, !UPT ;  /* 0x00010000052d7892 */ /* 0x000fd8000f8efc3f */
.L_x_170:
[----:B------:R-:W-:Y:S01]  /*1720*/  SHF.L.U32 R0, R101, 0x1f, RZ ;  /* 0x0000001f65007819 */ /* 0x000fe200000006ff */
[----:B------:R-:W-:Y:S02]  /*1730*/  ULDC UR4, c[0x0][0x28c] ;  /* 0x0000a30000047ab9 */ /* 0x000fe40000000800 */
[----:B------:R-:W-:Y:S01]  /*1740*/  ISETP.LT.AND P1, PT, RZ, UR4, PT ;  /* 0x00000004ff007c0c */ /* 0x000fe2000bf21270 */
[----:B-1----:R-:W1:Y:S02]  /*1750*/  SYNCS.PHASECHK.TRANS64.TRYWAIT P0, [R95+UR42], R0 ;  /* 0x000000005f0075a7 */ /* 0x002e64000800016a */
[----:B-1-34-:R-:W-:Y:S10]  /*1760*/  @!P0 BRA `(.L_x_19) ;  /* 0x0000005400048947 */ /* 0x01aff40003800000 */
.L_x_193:
[----:B------:R-:W-:Y:S05]  /*1770*/  @P1 BRA `(.L_x_20) ;  /* 0x0000000000401947 */ /* 0x000fea0003800000 */
[----:B-1----:R-:W-:Y:S01]  /*1780*/  MOV R0, 0x0 ;  /* 0x0000000000007802 */ /* 0x002fe20000000f00 */
[----:B------:R-:W-:Y:S01]  /*1790*/  ULDC.64 UR4, c[0x4][0x68] ;  /* 0x01001a0000047ab9 */ /* 0x000fe20000000a00 */
[----:B------:R-:W-:Y:S01]  /*17a0*/  ULDC.64 UR6, c[0x4][0x8] ;  /* 0x0100020000067ab9 */ /* 0x000fe20000000a00 */
[----:B------:R-:W-:Y:S01]  /*17b0*/  IMAD.U32 R4, RZ, RZ, UR4 ;  /* 0x00000004ff047e24 */ /* 0x000fe2000f8e00ff */
[----:B------:R1:W2:Y:S01]  /*17c0*/  LDC.64 R14, c[0x4][R0] ;  /* 0x01000000000e7b82 */ /* 0x0002a20000000a00 */
[----:B------:R-:W-:Y:S01]  /*17d0*/  IMAD.U32 R5, RZ, RZ, UR5 ;  /* 0x00000005ff057e24 */ /* 0x000fe2000f8e00ff */
[----:B------:R-:W-:Y:S01]  /*17e0*/  ULDC.64 UR4, c[0x4][0x70] ;  /* 0x01001c0000047ab9 */ /* 0x000fe20000000a00 */
[----:B------:R-:W-:Y:S02]  /*17f0*/  IMAD.U32 R10, RZ, RZ, UR6 ;  /* 0x00000006ff0a7e24 */ /* 0x000fe4000f8e00ff */
[----:B------:R-:W-:Y:S02]  /*1800*/  IMAD.U32 R6, RZ, RZ, UR4 ;  /* 0x00000004ff067e24 */ /* 0x000fe4000f8e00ff */
[----:B------:R-:W-:-:S02]  /*1810*/  IMAD.U32 R7, RZ, RZ, UR5 ;  /* 0x00000005ff077e24 */ /* 0x000fc4000f8e00ff */
[----:B------:R-:W-:Y:S02]  /*1820*/  IMAD.U32 R11, RZ, RZ, UR7 ;  /* 0x00000007ff0b7e24 */ /* 0x000fe4000f8e00ff */
[----:B------:R-:W-:Y:S02]  /*1830*/  IMAD.MOV.U32 R8, RZ, RZ, 0x1e1 ;  /* 0x000001e1ff087424 */ /* 0x000fe400078e00ff */
[----:B0-----:R-:W-:Y:S02]  /*1840*/  IMAD.MOV.U32 R12, RZ, RZ, 0x1 ;  /* 0x00000001ff0c7424 */ /* 0x001fe400078e00ff */
[----:B-1----:R-:W-:-:S07]  /*1850*/  IMAD.MOV.U32 R13, RZ, RZ, RZ ;  /* 0x000000ffff0d7224 */ /* 0x002fce00078e00ff */
[----:B------:R-:W-:-:S07]  /*1860*/  LEPC R20, `(.L_x_20) ;  /* 0x000000001014794e */ /* 0x000fce0000000000 */
[----:B--2--5:R-:W-:Y:S05]  /*1870*/  CALL.ABS.NOINC R14 ;  /* 0x000000000e007343 */ /* 0x024fea0003c00000 */
.L_x_20:
[----:B-1----:R-:W-:-:S04]  /*1880*/  LOP3.LUT R0, R16, 0x1, RZ, 0xfc, !PT ;  /* 0x0000000110007812 */ /* 0x002fc800078efcff */
[----:B------:R-:W-:-:S13]  /*1890*/  ISETP.NE.AND P0, PT, R0, 0x3, PT ;  /* 0x000000030000780c */ /* 0x000fda0003f05270 */
[----:B------:R-:W-:Y:S05]  /*18a0*/  @!P0 BRA `(.L_x_21) ;  /* 0x0000000000048947 */ /* 0x000fea0003800000 */
[----:B------:R-:W-:Y:S01]  /*18b0*/  BPT.TRAP 0x1 ;  /* 0x000000040000795c */ /* 0x000fe20000300000 */
.L_x_21:
[----:B------:R-:W-:Y:S02]  /*18c0*/  IMAD.U32 R3, RZ, RZ, UR38 ;  /* 0x00000026ff037e24 */ /* 0x000fe4000f8e00ff */
[----:B------:R-:W-:-:S03]  /*18d0*/  IMAD.U32 R0, RZ, RZ, UR39 ;  /* 0x00000027ff007e24 */ /* 0x000fc6000f8e00ff */
[----:B------:R-:W-:Y:S02]  /*18e0*/  LEA R3, R3, UR41, 0x3 ;  /* 0x0000002903037c11 */ /* 0x000fe4000f8e18ff */
[----:B------:R-:W-:-:S04]  /*18f0*/  SHF.L.U32 R0, R0, 0x1f, RZ ;  /* 0x0000001f00007819 */ /* 0x000fc800000006ff */
[----:B------:R1:W2:Y:S01]  /*1900*/  SYNCS.PHASECHK.TRANS64.TRYWAIT P1, [R3+URZ], R0 ;  /* 0x00000000030075a7 */ /* 0x0002a2000802017f */
[----:B------:R-:W-:Y:S05]  /*1910*/  @!P0 BRA `(.L_x_22) ;  /* 0x0000000000048947 */ /* 0x000fea0003800000 */
[----:B------:R-:W-:Y:S01]  /*1920*/  BPT.TRAP 0x1 ;  /* 0x000000040000795c */ /* 0x000fe20000300000 */
.L_x_22:
[----:B--2---:R-:W-:Y:S05]  /*1930*/  @P1 BRA `(.L_x_23) ;  /* 0x0000000000081947 */ /* 0x004fea0003800000 */
[----:B------:R-:W2:Y:S02]  /*1940*/  SYNCS.PHASECHK.TRANS64.TRYWAIT P1, [R3+URZ], R0 ;  /* 0x00000000030075a7 */ /* 0x000ea4000802017f */
[----:B--2---:R-:W-:Y:S05]  /*1950*/  @!P1 BRA `(.L_x_24) ;  /* 0x00000050009c9947 */ /* 0x004fea0003800000 */
.L_x_23:
[----:B------:R-:W-:Y:S05]  /*1960*/  WARPSYNC.ALL ;  /* 0x0000000000007948 */ /* 0x000fea0003800000 */
[----:B------:R-:W-:Y:S01]  /*1970*/  ULEA UR4, UR38, UR44, 0x8 ;  /* 0x0000002c26047291 */ /* 0x000fe2000f8e403f */
[----:B------:R-:W-:Y:S01]  /*1980*/  WARPGROUP.ARRIVE ;  /* 0x00000000000079c5 */ /* 0x000fe20000000000 */
[----:B------:R-:W-:Y:S01]  /*1990*/  ULEA UR6, UR38, UR45, 0x9 ;  /* 0x0000002d26067291 */ /* 0x000fe2000f8e483f */
[----:B-12---:R-:W-:Y:S01]  /*19a0*/  IMAD.U32 R0, RZ, RZ, UR43 ;  /* 0x0000002bff007e24 */ /* 0x006fe2000f8e00ff */
[----:B------:R-:W-:Y:S01]  /*19b0*/  UMOV UR5, 0x80000020 ;  /* 0x8000002000057882 */ /* 0x000fe20000000000 */
[----:B------:R-:W-:-:S03]  /*19c0*/  UMOV UR7, 0x80000020 ;  /* 0x8000002000077882 */ /* 0x000fc60000000000 */
[----:B------:R-:W-:-:S03]  /*19d0*/  ISETP.GE.AND P1, PT, R0, 0x1, PT ;  /* 0x000000010000780c */ /* 0x000fc60003f26270 */
[----:B------:R-:W-:Y:S01]  /*19e0*/  IGMMA.64x128x32.S8.S8 R24, gdesc[UR4], RZ, !UPT, gsb0 ;  /* 0x03600000041879f1 */ /* 0x000fe2000c0410ff */
[----:B------:R-:W-:Y:S02]  /*19f0*/  UIADD3 UR4, UR4, 0x2, URZ ;  /* 0x0000000204047890 */ /* 0x000fe4000fffe03f */
[----:B------:R-:W-:Y:S01]  /*1a00*/  UIADD3 UR6, UR6, 0x2, URZ ;  /* 0x0000000206067890 */ /* 0x000fe2000fffe03f */
[----:B------:R-:W-:Y:S01]  /*1a10*/  UMOV UR5, 0x80000020 ;  /* 0x8000002000057882 */ /* 0x000fe20000000000 */
[----:B------:R-:W-:Y:S01]  /*1a20*/  UMOV UR7, 0x80000020 ;  /* 0x8000002000077882 */ /* 0x000fe20000000000 */
[----:B------:R-:W-:Y:S02]  /*1a30*/  WARPGROUP.DEPBAR.LE gsb0, 0x0 ;  /* 0x00008000000079c5 */ /* 0x000fe40000010000 */
[----:B------:R-:W-:-:S06]  /*1a40*/  WARPGROUP.ARRIVE ;  /* 0x00000000000079c5 */ /* 0x000fcc0000000000 */
[----:B------:R-:W-:Y:S03]  /*1a50*/  IGMMA.64x128x32.S8.S8 R24, gdesc[UR4], R24, gsb0 ;  /* 0x03600000041879f1 */ /* 0x000fe60008041018 */
[----:B------:R-:W-:Y:S02]  /*1a60*/  WARPGROUP.DEPBAR.LE gsb0, 0x0 ;  /* 0x00008000000079c5 */ /* 0x000fe40000010000 */
[----:B------:R-:W-:Y:S05]  /*1a70*/  @!P1 BRA `(.L_x_25) ;  /* 0x0000000000d49947 */ /* 0x000fea0003800000 */
[----:B------:R-:W-:Y:S01]  /*1a80*/  UIADD3 UR4, UR38, 0x1, URZ ;  /* 0x0000000126047890 */ /* 0x000fe2000fffe03f */
[----:B------:R-:W-:Y:S02]  /*1a90*/  IMAD.U32 R0, RZ, RZ, UR43 ;  /* 0x0000002bff007e24 */ /* 0x000fe4000f8e00ff */
[----:B------:R-:W-:Y:S01]  /*1aa0*/  IMAD.U32 R3, RZ, RZ, UR38 ;  /* 0x00000026ff037e24 */ /* 0x000fe2000f8e00ff */
[----:B------:R-:W-:-:S04]  /*1ab0*/  UISETP.NE.AND UP0, UPT, UR4, 0x5, UPT ;  /* 0x000000050400788c */ /* 0x000fc8000bf05270 */
[----:B------:R-:W-:Y:S02]  /*1ac0*/  USEL UR5, URZ, 0x1, UP0 ;  /* 0x000000013f057887 */ /* 0x000fe40008000000 */
[----:B------:R-:W-:Y:S02]  /*1ad0*/  USEL UR8, UR4, URZ, UP0 ;  /* 0x0000003f04087287 */ /* 0x000fe40008000000 */
[----:B------:R-:W-:-:S06]  /*1ae0*/  ULOP3.LUT UR5, UR39, UR5, URZ, 0x3c, !UPT ;  /* 0x0000000527057292 */ /* 0x000fcc000f8e3c3f */
[----:B------:R-:W-:-:S07]  /*1af0*/  IMAD.U32 R6, RZ, RZ, UR5 ;  /* 0x00000005ff067e24 */ /* 0x000fce000f8e00ff */
.L_x_32:
[----:B------:R-:W-:Y:S05]  /*1b00*/  @!P0 BRA `(.L_x_26) ;  /* 0x0000000000048947 */ /* 0x000fea0003800000 */
[----:B------:R-:W-:Y:S01]  /*1b10*/  BPT.TRAP 0x1 ;  /* 0x000000040000795c */ /* 0x000fe20000300000 */
.L_x_26:
[----:B------:R-:W-:Y:S01]  /*1b20*/  ULEA UR4, UR8, UR41, 0x3 ;  /* 0x0000002908047291 */ /* 0x000fe2000f8e183f */
[----:B------:R-:W-:-:S08]  /*1b30*/  SHF.L.U32 R4, R6, 0x1f, RZ ;  /* 0x0000001f06047819 */ /* 0x000fd000000006ff */
[----:B------:R1:W2:Y:S01]  /*1b40*/  SYNCS.PHASECHK.TRANS64.TRYWAIT P1, [UR4], R4 ;  /* 0x00000004ff0075a7 */ /* 0x0002a20008020144 */
[----:B------:R-:W-:Y:S05]  /*1b50*/  @!P0 BRA `(.L_x_27) ;  /* 0x0000000000048947 */ /* 0x000fea0003800000 */
[----:B------:R-:W-:Y:S01]  /*1b60*/  BPT.TRAP 0x1 ;  /* 0x000000040000795c */ /* 0x000fe20000300000 */
.L_x_27:
[----:B--2---:R-:W-:Y:S05]  /*1b70*/  @P1 BRA `(.L_x_28) ;  /* 0x0000000000081947 */ /* 0x004fea0003800000 */
[----:B------:R-:W2:Y:S02]  /*1b80*/  SYNCS.PHASECHK.TRANS64.TRYWAIT P1, [UR4], R4 ;  /* 0x00000004ff0075a7 */ /* 0x000ea40008020144 */
[----:B--2---:R-:W-:Y:S05]  /*1b90*/  @!P1 BRA `(.L_x_29) ;  /* 0x0000005000209947 */ /* 0x004fea0003800000 */
.L_x_28:
[----:B------:R-:W-:Y:S01]  /*1ba0*/  ULEA UR4, UR8, UR44, 0x8 ;  /* 0x0000002c08047291 */ /* 0x000fe2000f8e403f */
[----:B------:R-:W-:Y:S01]  /*1bb0*/  WARPGROUP.ARRIVE ;  /* 0x00000000000079c5 */ /* 0x000fe20000000000 */
[----:B------:R-:W-:Y:S01]  /*1bc0*/  ULEA UR6, UR8, UR45, 0x9 ;  /* 0x0000002d08067291 */ /* 0x000fe2000f8e483f */
[----:B------:R-:W-:Y:S01]  /*1bd0*/  UMOV UR5, 0x80000020 ;  /* 0x8000002000057882 */ /* 0x000fe20000000000 */
[----:B------:R-:W-:-:S07]  /*1be0*/  UMOV UR7, 0x80000020 ;  /* 0x8000002000077882 */ /* 0x000fce0000000000 */
[----:B------:R-:W-:Y:S01]  /*1bf0*/  IGMMA.64x128x32.S8.S8 R24, gdesc[UR4], R24, gsb0 ;  /* 0x03600000041879f1 */ /* 0x000fe20008041018 */
        /* <DEDUP_REMOVED lines=9> */
[----:B------:R-:W-:Y:S01]  /*1c90*/  BPT.TRAP 0x1 ;  /* 0x000000040000795c */ /* 0x000fe20000300000 */
.L_x_30:
[----:B------:R-:W-:-:S13]  /*1ca0*/  ISETP.NE.AND P1, PT, R89, RZ, PT ;  /* 0x000000ff5900720c */ /* 0x000fda0003f25270 */
[----:B-12---:R-:W-:-:S05]  /*1cb0*/  @P1 LEA R4, R3, UR41, 0x3 ;  /* 0x0000002903041c11 */ /* 0x006fca000f8e18ff */
[----:B------:R-:W-:-:S05]  /*1cc0*/  @P1 VIADD R5, R4, 0x28 ;  /* 0x0000002804051836 */ /* 0x000fca0000000000 */
[----:B------:R-:W-:-:S04]  /*1cd0*/  @P1 PRMT R5, R88, 0x654, R5 ;  /* 0x0000065458051816 */ /* 0x000fc80000000005 */
[----:B------:R1:W-:Y:S01]  /*1ce0*/  @P1 SYNCS.ARRIVE.TRANS64.RED.A1T0 RZ, [R5+URZ], RZ ;  /* 0x000000ff05ff19a7 */ /* 0x0003e2000810043f */
[----:B------:R-:W-:-:S13]  /*1cf0*/  ISETP.GT.U32.AND P1, PT, R16, 0x1, PT ;  /* 0x000000011000780c */ /* 0x000fda0003f24070 */
[----:B-1----:R-:W-:Y:S05]  /*1d00*/  @P1 BRA `(.L_x_31) ;  /* 0x0000000000041947 */ /* 0x002fea0003800000 */
[----:B------:R-:W-:Y:S01]  /*1d10*/  BPT.TRAP 0x1 ;  /* 0x000000040000795c */ /* 0x000fe20000300000 */
.L_x_31:
[----:B------:R-:W-:Y:S01]  /*1d20*/  UIADD3 UR8, UR8, 0x1, URZ ;  /* 0x0000000108087890 */ /* 0x000fe2000fffe03f */
[C---:B------:R-:W-:Y:S01]  /*1d30*/  ISETP.GT.AND P2, PT, R0.reuse, 0x1, PT ;  /* 0x000000010000780c */ /* 0x040fe20003f44270 */
[----:B------:R-:W-:Y:S02]  /*1d40*/  VIADD R3, R3, 0x1 ;  /* 0x0000000103037836 */ /* 0x000fe40000000000 */
[----:B------:R-:W-:Y:S01]  /*1d50*/  UISETP.NE.AND UP0, UPT, UR8, 0x5, UPT ;  /* 0x000000050800788c */ /* 0x000fe2000bf05270 */
[----:B------:R-:W-:Y:S02]  /*1d60*/  VIADD R0, R0, 0xffffffff ;  /* 0xffffffff00007836 */ /* 0x000fe40000000000 */
[C---:B------:R-:W-:Y:S01]  /*1d70*/  ISETP.NE.AND P1, PT, R3.reuse, 0x5, PT ;  /* 0x000000050300780c */ /* 0x040fe20003f25270 */
[----:B------:R-:W-:Y:S02]  /*1d80*/  USEL UR4, URZ, 0x1, UP0 ;  /* 0x000000013f047887 */ /* 0x000fe40008000000 */
[----:B------:R-:W-:Y:S01]  /*1d90*/  USEL UR8, UR8, URZ, UP0 ;  /* 0x0000003f08087287 */ /* 0x000fe20008000000 */
[----:B------:R-:W-:-:S03]  /*1da0*/  SEL R3, R3, RZ, P1 ;  /* 0x000000ff03037207 */ /* 0x000fc60000800000 */
[----:B------:R-:W-:Y:S01]  /*1db0*/  LOP3.LUT R6, R6, UR4, RZ, 0x3c, !PT ;  /* 0x0000000406067c12 */ /* 0x000fe2000f8e3cff */
[----:B------:R-:W-:Y:S07]  /*1dc0*/  @P2 BRA `(.L_x_32) ;  /* 0xfffffffc004c2947 */ /* 0x000fee000383ffff */
.L_x_25:
[----:B------:R-:W1:Y:S01]  /*1dd0*/  LDC R0, c[0x0][0x28c] ;  /* 0x0000a300ff007b82 */ /* 0x000e620000000800 */
[----:B------:R2:W-:Y:S01]  /*1de0*/  SYNCS.ARRIVE.TRANS64.A1T0 RZ, [R96+UR47], RZ ;  /* 0x000000ff60ff79a7 */ /* 0x0005e2000810002f */
[----:B-1----:R-:W-:-:S13]  /*1df0*/  ISETP.GE.AND P1, PT, R0, 0x1, PT ;  /* 0x000000010000780c */ /* 0x002fda0003f26270 */
[----:B--2---:R-:W-:Y:S05]  /*1e00*/  @!P1 BRA `(.L_x_33) ;  /* 0x0000000000449947 */ /* 0x004fea0003800000 */
[----:B------:R-:W-:Y:S05]  /*1e10*/  @!P0 BRA `(.L_x_34) ;  /* 0x0000000000048947 */ /* 0x000fea0003800000 */
[----:B------:R-:W-:Y:S01]  /*1e20*/  BPT.TRAP 0x1 ;  /* 0x000000040000795c */ /* 0x000fe20000300000 */
.L_x_34:
[----:B------:R-:W-:-:S13]  /*1e30*/  ISETP.NE.AND P0, PT, R89, RZ, PT ;  /* 0x000000ff5900720c */ /* 0x000fda0003f05270 */
[----:B------:R-:W-:-:S05]  /*1e40*/  VOTEU.ANY UP0, P0 ;  /* 0x00000000003f7886 */ /* 0x000fca0000000100 */
[----:B------:R-:W-:-:S06]  /*1e50*/  @UP0 UIADD3 UR4, UR43, UR38, URZ ;  /* 0x000000262b040290 */ /* 0x000fcc000fffe03f */
[----:B------:R-:W-:Y:S02]  /*1e60*/  IMAD.U32 R4, RZ, RZ, UR4 ;  /* 0x00000004ff047e24 */ /* 0x000fe4000f8e00ff */
[----:B------:R-:W-:Y:S02]  /*1e70*/  IMAD.U32 R3, RZ, RZ, UR4 ;  /* 0x00000004ff037e24 */ /* 0x000fe4000f8e00ff */
[----:B------:R-:W-:-:S05]  /*1e80*/  @P0 IMAD.WIDE.U32 R4, R4, -0x33333333, RZ ;  /* 0xcccccccd04040825 */ /* 0x000fca00078e00ff */
[----:B------:R-:W-:-:S05]  /*1e90*/  @P0 SHF.R.U32.HI R0, RZ, 0x2, R5 ;  /* 0x00000002ff000819 */ /* 0x000fca0000011605 */
[----:B------:R-:W-:-:S05]  /*1ea0*/  @P0 IMAD R0, R0, -0x5, R3 ;  /* 0xfffffffb00000824 */ /* 0x000fca00078e0203 */
[----:B------:R-:W-:-:S05]  /*1eb0*/  @P0 LEA R0, R0, UR41, 0x3 ;  /* 0x0000002900000c11 */ /* 0x000fca000f8e18ff */
[----:B------:R-:W-:-:S05]  /*1ec0*/  @P0 VIADD R3, R0, 0x28 ;  /* 0x0000002800030836 */ /* 0x000fca0000000000 */
[----:B------:R-:W-:-:S04]  /*1ed0*/  @P0 PRMT R3, R88, 0x654, R3 ;  /* 0x0000065458030816 */ /* 0x000fc80000000003 */
[----:B------:R1:W-:Y:S01]  /*1ee0*/  @P0 SYNCS.ARRIVE.TRANS64.RED.A1T0 RZ, [R3+URZ], RZ ;  /* 0x000000ff03ff09a7 */ /* 0x0003e2000810043f */
[----:B------:R-:W-:-:S13]  /*1ef0*/  ISETP.GT.U32.AND P0, PT, R16, 0x1, PT ;  /* 0x000000011000780c */ /* 0x000fda0003f04070 */
[----:B-1----:R-:W-:Y:S05]  /*1f00*/  @P0 BRA `(.L_x_33) ;  /* 0x0000000000040947 */ /* 0x002fea0003800000 */
[----:B------:R-:W-:Y:S01]  /*1f10*/  BPT.TRAP 0x1 ;  /* 0x000000040000795c */ /* 0x000fe20000300000 */
.L_x_33:
[----:B------:R-:W-:Y:S01]  /*1f20*/  SHF.L.U32 R0, R101, 0x1f, RZ ;  /* 0x0000001f65007819 */ /* 0x000fe200000006ff */
[----:B------:R-:W-:Y:S01]  /*1f30*/  UIADD3 UR38, UR46, UR38, URZ ;  /* 0x000000262e267290 */ /* 0x000fe2000fffe03f */
[----:B------:R-:W1:Y:S01]  /*1f40*/  LDC R7, c[0x0][0x288] ;  /* 0x0000a200ff077b82 */ /* 0x000e620000000800 */
[----:B------:R-:W-:Y:S01]  /*1f50*/  UISETP.GE.U32.AND UP1, UPT, UR46, 0x5, UPT ;  /* 0x000000052e00788c */ /* 0x000fe2000bf26070 */
[----:B------:R-:W-:Y:S01]  /*1f60*/  IMAD.SHL.U32 R8, R94, 0x2, RZ ;  /* 0x000000025e087824 */ /* 0x000fe200078e00ff */
[----:B------:R-:W-:Y:S02]  /*1f70*/  UISETP.GT.U32.AND UP0, UPT, UR38, 0x4, UPT ;  /* 0x000000042600788c */ /* 0x000fe4000bf04070 */
[----:B------:R-:W-:Y:S02]  /*1f80*/  UIMAD.WIDE.U32 UR4, UR38, -0x33333333, URZ ;  /* 0xcccccccd260478a5 */ /* 0x000fe4000f8e003f */
[----:B------:R-:W-:Y:S01]  /*1f90*/  UISETP.LT.U32.AND UP0, UPT, UR46, 0x5, UP0 ;  /* 0x000000052e00788c */ /* 0x000fe20008701070 */
[----:B------:R-:W2:Y:S01]  /*1fa0*/  SYNCS.PHASECHK.TRANS64.TRYWAIT P0, [R95+UR42+0x10], R0 ;  /* 0x000010005f0075a7 */ /* 0x000ea2000800016a */
[----:B------:R-:W-:Y:S01]  /*1fb0*/  USHF.R.U32.HI UR4, URZ, 0x2, UR5 ;  /* 0x000000023f047899 */ /* 0x000fe20008011605 */
[----:B------:R-:W-:Y:S01]  /*1fc0*/  SHF.R.S32.HI R9, RZ, 0x1f, R8 ;  /* 0x0000001fff097819 */ /* 0x000fe20000011408 */
[----:B------:R-:W-:-:S02]  /*1fd0*/  USEL UR6, URZ, 0x1, !UP0 ;  /* 0x000000013f067887 */ /* 0x000fc4000c000000 */
[----:B------:R-:W-:Y:S02]  /*1fe0*/  UIMAD UR38, UR4, -0x5, UR38 ;  /* 0xfffffffb042678a4 */ /* 0x000fe4000f8e0226 */
[----:B------:R-:W-:-:S04]  /*1ff0*/  ULOP3.LUT UR39, UR39, UR6, URZ, 0x3c, !UPT ;  /* 0x0000000627277292 */ /* 0x000fc8000f8e3c3f */
[----:B------:R-:W-:Y:S01]  /*2000*/  @UP1 ULOP3.LUT UR39, UR39, 0x1, UR4, 0x78, !UPT ;  /* 0x0000000127271892 */ /* 0x000fe2000f8e7804 */
[----:B-12---:R-:W-:Y:S11]  /*2010*/  @!P0 BRA `(.L_x_35) ;  /* 0x0000004c00188947 */ /* 0x006ff60003800000 */
.L_x_194:
[----:B-1----:R-:W-:Y:S01]  /*2020*/  IMAD.SHL.U32 R0, R19, 0x40, RZ ;  /* 0x0000004013007824 */ /* 0x002fe200078e00ff */
[----:B------:R-:W-:Y:S01]  /*2030*/  ULDC UR6, c[0x0][0x284] ;  /* 0x0000a10000067ab9 */ /* 0x000fe20000000800 */
[----:B------:R-:W-:Y:S01]  /*2040*/  IMAD.SHL.U32 R22, R22, 0x80, RZ ;  /* 0x0000008016167824 */ /* 0x000fe200078e00ff */
[----:B------:R-:W-:Y:S01]  /*2050*/  SHF.R.S32.HI R15, RZ, 0x1f, R2 ;  /* 0x0000001fff0f7819 */ /* 0x000fe20000011402 */
[----:B------:R-:W-:Y:S01]  /*2060*/  ULDC.64 UR4, c[0x0][0x5d0] ;  /* 0x0001740000047ab9 */ /* 0x000fe20000000a00 */
[----:B------:R-:W-:Y:S01]  /*2070*/  ISETP.GE.AND P0, PT, R0, UR6, PT ;  /* 0x0000000600007c0c */ /* 0x000fe2000bf06270 */
[----:B------:R-:W-:Y:S01]  /*2080*/  IMAD.WIDE.U32 R4, R2, UR4, R8 ;  /* 0x0000000402047c25 */ /* 0x000fe2000f8e0008 */
[----:B------:R-:W-:Y:S02]  /*2090*/  SHF.R.S32.HI R14, RZ, 0x1f, R22 ;  /* 0x0000001fff0e7819 */ /* 0x000fe40000011416 */
[C---:B------:R-:W-:Y:S01]  /*20a0*/  ISETP.GE.OR P0, PT, R22.reuse, R7, P0 ;  /* 0x000000071600720c */ /* 0x040fe20000706670 */
[----:B------:R-:W-:Y:S01]  /*20b0*/  IMAD R3, R15, UR4, RZ ;  /* 0x000000040f037c24 */ /* 0x000fe2000f8e02ff */
[----:B------:R-:W-:-:S03]  /*20c0*/  IADD3 R4, P1, R22, R4, RZ ;  /* 0x0000000416047210 */ /* 0x000fc60007f3e0ff */
[----:B------:R-:W-:-:S05]  /*20d0*/  IMAD R3, R2, UR5, R3 ;  /* 0x0000000502037c24 */ /* 0x000fca000f8e0203 */
[----:B------:R-:W-:-:S03]  /*20e0*/  IADD3.X R5, R14, R5, R3, P1, !PT ;  /* 0x000000050e057210 */ /* 0x000fc60000ffe403 */
[----:B------:R-:W-:Y:S05]  /*20f0*/  @P0 BRA `(.L_x_36) ;  /* 0x0000003000b00947 */ /* 0x000fea0003800000 */
[----:B------:R-:W1:Y:S01]  /*2100*/  LDC.64 R10, c[0x0][0x5c8] ;  /* 0x00017200ff0a7b82 */ /* 0x000e620000000a00 */
[----:B0-----:R-:W-:Y:S01]  /*2110*/  IMAD.WIDE R12, R19, 0x40, R92 ;  /* 0x00000040130c7825 */ /* 0x001fe200078e025c */
[----:B------:R-:W-:Y:S01]  /*2120*/  ULDC.64 UR4, c[0x0][0x5c0] ;  /* 0x0001700000047ab9 */ /* 0x000fe20000000a00 */
[----:B------:R-:W-:Y:S02]  /*2130*/  BSSY B0, `(.L_x_36) ;  /* 0x0000328000007945 */ /* 0x000fe40003800000 */
[----:B------:R-:W-:Y:S02]  /*2140*/  IMAD.IADD R104, R99, 0x1, -R0 ;  /* 0x0000000163687824 */ /* 0x000fe400078e0a00 */
[-C--:B-1----:R-:W-:Y:S02]  /*2150*/  IMAD R3, R13, R10.reuse, RZ ;  /* 0x0000000a0d037224 */ /* 0x082fe400078e02ff */
[----:B------:R-:W-:-:S04]  /*2160*/  IMAD.WIDE.U32 R4, R12, R10, R4 ;  /* 0x0000000a0c047225 */ /* 0x000fc800078e0004 */
[----:B------:R-:W-:Y:S01]  /*2170*/  IMAD R3, R12, R11, R3 ;  /* 0x0000000b0c037224 */ /* 0x000fe200078e0203 */
[----:B------:R-:W-:-:S03]  /*2180*/  IADD3 R4, P0, R4, UR4, RZ ;  /* 0x0000000404047c10 */ /* 0x000fc6000ff1e0ff */
[----:B------:R-:W-:Y:S01]  /*2190*/  IMAD.IADD R3, R5, 0x1, R3 ;  /* 0x0000000105037824 */ /* 0x000fe200078e0203 */
[----:B------:R-:W-:-:S04]  /*21a0*/  LEA R6, P1, R10, R4, 0x3 ;  /* 0x000000040a067211 */ /* 0x000fc800078218ff */
[----:B------:R-:W-:Y:S01]  /*21b0*/  IADD3.X R5, R3, UR5, RZ, P0, !PT ;  /* 0x0000000503057c10 */ /* 0x000fe200087fe4ff */
[----:B------:R-:W-:Y:S01]  /*21c0*/  IMAD R3, R94, -0x2, R7 ;  /* 0xfffffffe5e037824 */ /* 0x000fe200078e0207 */
[----:B-----5:R-:W-:Y:S02]  /*21d0*/  ISETP.NE.AND P0, PT, R91, RZ, PT ;  /* 0x000000ff5b00720c */ /* 0x020fe40003f05270 */
[----:B------:R-:W-:Y:S01]  /*21e0*/  LEA.HI.X R7, R10, R5, R11, 0x3, P1 ;  /* 0x000000050a077211 */ /* 0x000fe200008f1c0b */
[----:B------:R-:W-:-:S10]  /*21f0*/  IMAD.IADD R0, R3, 0x1, -R22 ;  /* 0x0000000103007824 */ /* 0x000fd400078e0a16 */
[----:B------:R-:W-:Y:S05]  /*2200*/  @!P0 BRA `(.L_x_37) ;  /* 0x0000002400608947 */ /* 0x000fea0003800000 */
[----:B------:R-:W0:Y:S01]  /*2210*/  LDC.64 R20, c[0x0][0x5b0] ;  /* 0x00016c00ff147b82 */ /* 0x000e220000000a00 */
[----:B------:R-:W-:Y:S01]  /*2220*/  ULDC.64 UR4, c[0x0][0x5b8] ;  /* 0x00016e0000047ab9 */ /* 0x000fe20000000a00 */
[----:B------:R-:W-:Y:S01]  /*2230*/  ISETP.GE.AND P1, PT, R104, 0x1, PT ;  /* 0x000000016800780c */ /* 0x000fe20003f26270 */
[----:B------:R-:W-:Y:S01]  /*2240*/  IMAD.WIDE.U32 R8, R2, UR4, R8 ;  /* 0x0000000402087c25 */ /* 0x000fe2000f8e0008 */
[----:B------:R-:W-:Y:S02]  /*2250*/  BSSY B1, `(.L_x_38) ;  /* 0x000000e000017945 */ /* 0x000fe40003800000 */
[----:B------:R-:W-:Y:S01]  /*2260*/  ISETP.LT.OR P5, PT, R0, 0x1, !P1 ;  /* 0x000000010000780c */ /* 0x000fe20004fa1670 */
[----:B------:R-:W-:Y:S01]  /*2270*/  IMAD R3, R15, UR4, RZ ;  /* 0x000000040f037c24 */ /* 0x000fe2000f8e02ff */
[----:B------:R-:W1:Y:S01]  /*2280*/  LDC.64 R102, c[0x0][0x5a8] ;  /* 0x00016a00ff667b82 */ /* 0x000e620000000a00 */
[----:B------:R-:W-:Y:S02]  /*2290*/  IADD3 R10, P0, R22, R8, RZ ;  /* 0x00000008160a7210 */ /* 0x000fe40007f1e0ff */
[----:B------:R-:W-:-:S05]  /*22a0*/  IMAD R3, R2, UR5, R3 ;  /* 0x0000000502037c24 */ /* 0x000fca000f8e0203 */
[----:B------:R-:W-:Y:S01]  /*22b0*/  IADD3.X R11, R14, R9, R3, P0, !PT ;  /* 0x000000090e0b7210 */ /* 0x000fe200007fe403 */
[-C--:B0-----:R-:W-:Y:S02]  /*22c0*/  IMAD R8, R13, R20.reuse, RZ ;  /* 0x000000140d087224 */ /* 0x081fe400078e02ff */
[----:B------:R-:W-:-:S04]  /*22d0*/  IMAD.WIDE.U32 R2, R12, R20, R10 ;  /* 0x000000140c027225 */ /* 0x000fc800078e000a */
[----:B------:R-:W-:Y:S01]  /*22e0*/  IMAD R19, R12, R21, R8 ;  /* 0x000000150c137224 */ /* 0x000fe200078e0208 */
[----:B-1----:R-:W-:-:S04]  /*22f0*/  IADD3 R2, P0, R2, R102, RZ ;  /* 0x0000006602027210 */ /* 0x002fc80007f1e0ff */
[----:B------:R-:W-:Y:S01]  /*2300*/  IADD3.X R3, R103, R3, R19, P0, !PT ;  /* 0x0000000367037210 */ /* 0x000fe200007fe413 */
[----:B------:R-:W-:Y:S08]  /*2310*/  @P5 BRA `(.L_x_39) ;  /* 0x0000000000045947 */ /* 0x000ff00003800000 */
[----:B------:R0:W5:Y:S02]  /*2320*/  LDG.E.U8 R100, desc[UR36][R2.64] ;  /* 0x0000002402647981 */ /* 0x000164000c1e1100 */
.L_x_39:
[----:B------:R-:W-:Y:S05]  /*2330*/  BSYNC B1 ;  /* 0x0000000000017941 */ /* 0x000fea0003800000 */
.L_x_38:
[----:B-----5:R-:W-:Y:S01]  /*2340*/  LOP3.LUT R13, R100, 0xffff, RZ, 0xc0, !PT ;  /* 0x0000ffff640d7812 */ /* 0x020fe200078ec0ff */
[----:B------:R-:W-:Y:S01]  /*2350*/  IMAD.SHL.U32 R8, R20, 0x8, RZ ;  /* 0x0000000814087824 */ /* 0x000fe200078e00ff */
[----:B------:R-:W-:Y:S01]  /*2360*/  ISETP.LT.OR P2, PT, R0, 0x2, !P1 ;  /* 0x000000020000780c */ /* 0x000fe20004f41670 */
[----:B------:R-:W-:Y:S01]  /*2370*/  BSSY B1, `(.L_x_40) ;  /* 0x000000e000017945 */ /* 0x000fe20003800000 */
[----:B------:R-:W-:Y:S02]  /*2380*/  PRMT R14, R13, 0x8880, RZ ;  /* 0x000088800d0e7816 */ /* 0x000fe400000000ff */
[----:B------:R-:W-:Y:S02]  /*2390*/  SHF.L.U64.HI R9, R20, 0x3, R21 ;  /* 0x0000000314097819 */ /* 0x000fe40000010215 */
[----:B------:R-:W-:Y:S01]  /*23a0*/  ISETP.GE.AND P0, PT, R104, 0x9, PT ;  /* 0x000000096800780c */ /* 0x000fe20003f06270 */
[----:B------:R-:W-:Y:S02]  /*23b0*/  IMAD R13, R14, R91, RZ ;  /* 0x0000005b0e0d7224 */ /* 0x000fe400078e02ff */
[----:B------:R-:W-:-:S04]  /*23c0*/  IMAD.WIDE.U32 R8, R12, R20, R8 ;  /* 0x000000140c087225 */ /* 0x000fc800078e0008 */
[----:B------:R-:W-:Y:S01]  /*23d0*/  @!P5 IMAD R15, R24, R90, R13 ;  /* 0x0000005a180fd224 */ /* 0x000fe200078e020d */
[----:B------:R-:W-:Y:S01]  /*23e0*/  IADD3 R8, P3, P4, R10, R102, R8 ;  /* 0x000000660a087210 */ /* 0x000fe20007c7e008 */
[----:B------:R-:W-:-:S03]  /*23f0*/  IMAD.IADD R14, R19, 0x1, R9 ;  /* 0x00000001130e7824 */ /* 0x000fc600078e0209 */
[----:B------:R1:W-:Y:S01]  /*2400*/  @!P5 STG.E.U8 desc[UR36][R4.64], R15 ;  /* 0x0000000f0400d986 */ /* 0x0003e2000c101124 */
[----:B------:R-:W-:Y:S08]  /*2410*/  @P2 BRA `(.L_x_41) ;  /* 0x00000000000c2947 */ /* 0x000ff00003800000 */
[----:B------:R-:W2:Y:S02]  /*2420*/  LDG.E.U8 R100, desc[UR36][R2.64+0x1] ;  /* 0x0000012402647981 */ /* 0x000ea4000c1e1100 */
[----:B--2---:R-:W-:-:S05]  /*2430*/  PRMT R12, R100, 0x8880, RZ ;  /* 0x00008880640c7816 */ /* 0x004fca00000000ff */
[----:B------:R-:W-:-:S07]  /*2440*/  IMAD R13, R12, R91, RZ ;  /* 0x0000005b0c0d7224 */ /* 0x000fce00078e02ff */
.L_x_41:
[----:B------:R-:W-:Y:S05]  /*2450*/  BSYNC B1 ;  /* 0x0000000000017941 */ /* 0x000fea0003800000 */
.L_x_40:
[C---:B------:R-:W-:Y:S01]  /*2460*/  ISETP.LT.OR P5, PT, R0.reuse, 0x1, !P0 ;  /* 0x000000010000780c */ /* 0x040fe200047a1670 */
[----:B------:R-:W-:Y:S01]  /*2470*/  @!P2 IMAD R25, R25, R90, R13 ;  /* 0x0000005a1919a224 */ /* 0x000fe200078e020d */
[----:B------:R-:W-:Y:S01]  /*2480*/  BSSY B1, `(.L_x_42) ;  /* 0x000000a000017945 */ /* 0x000fe20003800000 */
[----:B------:R-:W-:Y:S02]  /*2490*/  IADD3.X R9, R11, R103, R14, P3, P4 ;  /* 0x000000670b097210 */ /* 0x000fe40001fe840e */
[C---:B------:R-:W-:Y:S01]  /*24a0*/  ISETP.LT.OR P3, PT, R0.reuse, 0x2, !P0 ;  /* 0x000000020000780c */ /* 0x040fe20004761670 */
[----:B------:R2:W-:Y:S01]  /*24b0*/  @!P2 STG.E.U8 desc[UR36][R4.64+0x1], R25 ;  /* 0x000001190400a986 */ /* 0x0005e2000c101124 */
[C---:B------:R-:W-:Y:S02]  /*24c0*/  ISETP.LT.OR P4, PT, R0.reuse, 0x9, !P1 ;  /* 0x000000090000780c */ /* 0x040fe40004f81670 */
[----:B------:R-:W-:-:S04]  /*24d0*/  ISETP.LT.OR P2, PT, R0, 0xa, !P1 ;  /* 0x0000000a0000780c */ /* 0x000fc80004f41670 */
[----:B------:R-:W-:Y:S09]  /*24e0*/  @P5 BRA `(.L_x_43) ;  /* 0x00000000000c5947 */ /* 0x000ff20003800000 */
[----:B------:R-:W3:Y:S02]  /*24f0*/  LDG.E.U8 R100, desc[UR36][R8.64] ;  /* 0x0000002408647981 */ /* 0x000ee4000c1e1100 */
[----:B---3--:R-:W-:-:S05]  /*2500*/  PRMT R10, R100, 0x8880, RZ ;  /* 0x00008880640a7816 */ /* 0x008fca00000000ff */
[----:B------:R-:W-:-:S07]  /*2510*/  IMAD R13, R10, R91, RZ ;  /* 0x0000005b0a0d7224 */ /* 0x000fce00078e02ff */
.L_x_43:
[----:B------:R-:W-:Y:S05]  /*2520*/  BSYNC B1 ;  /* 0x0000000000017941 */ /* 0x000fea0003800000 */
.L_x_42:
[----:B------:R-:W-:Y:S01]  /*2530*/  @!P5 IMAD R11, R26, R90, R13 ;  /* 0x0000005a1a0bd224 */ /* 0x000fe200078e020d */
[----:B------:R-:W-:Y:S04]  /*2540*/  BSSY B1, `(.L_x_44) ;  /* 0x0000006000017945 */ /* 0x000fe80003800000 */
[----:B------:R3:W-:Y:S01]  /*2550*/  @!P5 STG.E.U8 desc[UR36][R6.64], R11 ;  /* 0x0000000b0600d986 */ /* 0x0007e2000c101124 */
[----:B------:R-:W-:Y:S05]  /*2560*/  @P3 BRA `(.L_x_45) ;  /* 0x00000000000c3947 */ /* 0x000fea0003800000 */
[----:B------:R-:W4:Y:S02]  /*2570*/  LDG.E.U8 R100, desc[UR36][R8.64+0x1] ;  /* 0x0000012408647981 */ /* 0x000f24000c1e1100 */
[----:B----4-:R-:W-:-:S05]  /*2580*/  PRMT R10, R100, 0x8880, RZ ;  /* 0x00008880640a7816 */ /* 0x010fca00000000ff */
[----:B------:R-:W-:-:S07]  /*2590*/  IMAD R13, R10, R91, RZ ;  /* 0x0000005b0a0d7224 */ /* 0x000fce00078e02ff */
.L_x_45:
[----:B------:R-:W-:Y:S05]  /*25a0*/  BSYNC B1 ;  /* 0x0000000000017941 */ /* 0x000fea0003800000 */
.L_x_44:
[----:B------:R-:W-:Y:S01]  /*25b0*/  @!P3 IMAD R27, R27, R90, R13 ;  /* 0x0000005a1b1bb224 */ /* 0x000fe200078e020d */
[----:B------:R-:W-:Y:S04]  /*25c0*/  BSSY B1, `(.L_x_46) ;  /* 0x0000006000017945 */ /* 0x000fe80003800000 */
[----:B------:R4:W-:Y:S01]  /*25d0*/  @!P3 STG.E.U8 desc[UR36][R6.64+0x1], R27 ;  /* 0x0000011b0600b986 */ /* 0x0009e2000c101124 */
[----:B------:R-:W-:Y:S05]  /*25e0*/  @P4 BRA `(.L_x_47) ;  /* 0x00000000000c4947 */ /* 0x000fea0003800000 */
[----:B------:R-:W5:Y:S02]  /*25f0*/  LDG.E.U8 R100, desc[UR36][R2.64+0x8] ;  /* 0x0000082402647981 */ /* 0x000f64000c1e1100 */
[----:B-----5:R-:W-:-:S05]  /*2600*/  PRMT R10, R100, 0x8880, RZ ;  /* 0x00008880640a7816 */ /* 0x020fca00000000ff */
[----:B------:R-:W-:-:S07]  /*2610*/  IMAD R13, R10, R91, RZ ;  /* 0x0000005b0a0d7224 */ /* 0x000fce00078e02ff */
.L_x_47:
[----:B------:R-:W-:Y:S05]  /*2620*/  BSYNC B1 ;  /* 0x0000000000017941 */ /* 0x000fea0003800000 */
.L_x_46:
[----:B---3--:R-:W-:Y:S01]  /*2630*/  @!P4 IMAD R11, R28, R90, R13 ;  /* 0x0000005a1c0bc224 */ /* 0x008fe200078e020d */
[----:B------:R-:W-:Y:S04]  /*2640*/  BSSY B1, `(.L_x_48) ;  /* 0x0000006000017945 */ /* 0x000fe80003800000 */
[----:B------:R3:W-:Y:S01]  /*2650*/  @!P4 STG.E.U8 desc[UR36][R4.64+0x8], R11 ;  /* 0x0000080b0400c986 */ /* 0x0007e2000c101124 */
[----:B------:R-:W-:Y:S05]  /*2660*/  @P2 BRA `(.L_x_49) ;  /* 0x00000000000c2947 */ /* 0x000fea0003800000 */
[----:B------:R-:W5:Y:S02]  /*2670*/  LDG.E.U8 R100, desc[UR36][R2.64+0x9] ;  /* 0x0000092402647981 */ /* 0x000f64000c1e1100 */
[----:B-----5:R-:W-:-:S05]  /*2680*/  PRMT R10, R100, 0x8880, RZ ;  /* 0x00008880640a7816 */ /* 0x020fca00000000ff */
[----:B------:R-:W-:-:S07]  /*2690*/  IMAD R13, R10, R91, RZ ;  /* 0x0000005b0a0d7224 */ /* 0x000fce00078e02ff */
.L_x_49:
[----:B------:R-:W-:Y:S05]  /*26a0*/  BSYNC B1 ;  /* 0x0000000000017941 */ /* 0x000fea0003800000 */
.L_x_48:
[C---:B------:R-:W-:Y:S01]  /*26b0*/  ISETP.LT.OR P4, PT, R0.reuse, 0x9, !P0 ;  /* 0x000000090000780c */ /* 0x040fe20004781670 */
[----:B------:R-:W-:Y:S01]  /*26c0*/  @!P2 IMAD R29, R29, R90, R13 ;  /* 0x0000005a1d1da224 */ /* 0x000fe200078e020d */
[----:B------:R-:W-:Y:S01]  /*26d0*/  BSSY B1, `(.L_x_50) ;  /* 0x0000009000017945 */ /* 0x000fe20003800000 */
[C---:B------:R-:W-:Y:S02]  /*26e0*/  ISETP.LT.OR P3, PT, R0.reuse, 0xa, !P0 ;  /* 0x0000000a0000780c */ /* 0x040fe40004761670 */
[C---:B------:R-:W-:Y:S01]  /*26f0*/  ISETP.LT.OR P5, PT, R0.reuse, 0x11, !P1 ;  /* 0x000000110000780c */ /* 0x040fe20004fa1670 */
[----:B------:R0:W-:Y:S01]  /*2700*/  @!P2 STG.E.U8 desc[UR36][R4.64+0x9], R29 ;  /* 0x0000091d0400a986 */ /* 0x0001e2000c101124 */
[----:B------:R-:W-:-:S06]  /*2710*/  ISETP.LT.OR P2, PT, R0, 0x12, !P1 ;  /* 0x000000120000780c */ /* 0x000fcc0004f41670 */
[----:B------:R-:W-:Y:S07]  /*2720*/  @P4 BRA `(.L_x_51) ;  /* 0x00000000000c4947 */ /* 0x000fee0003800000 */
[----:B------:R-:W5:Y:S02]  /*2730*/  LDG.E.U8 R100, desc[UR36][R8.64+0x8] ;  /* 0x0000082408647981 */ /* 0x000f64000c1e1100 */
[----:B-----5:R-:W-:-:S05]  /*2740*/  PRMT R10, R100, 0x8880, RZ ;  /* 0x00008880640a7816 */ /* 0x020fca00000000ff */
[----:B------:R-:W-:-:S07]  /*2750*/  IMAD R13, R10, R91, RZ ;  /* 0x0000005b0a0d7224 */ /* 0x000fce00078e02ff */
.L_x_51:
[----:B------:R-:W-:Y:S05]  /*2760*/  BSYNC B1 ;  /* 0x0000000000017941 */ /* 0x000fea0003800000 */
.L_x_50:
[----:B---3--:R-:W-:Y:S01]  /*2770*/  @!P4 IMAD R11, R30, R90, R13 ;  /* 0x0000005a1e0bc224 */ /* 0x008fe200078e020d */
[----:B------:R-:W-:Y:S04]  /*2780*/  BSSY B1, `(.L_x_52) ;  /* 0x0000006000017945 */ /* 0x000fe80003800000 */
[----:B------:R3:W-:Y:S01]  /*2790*/  @!P4 STG.E.U8 desc[UR36][R6.64+0x8], R11 ;  /* 0x0000080b0600c986 */ /* 0x0007e2000c101124 */
[----:B------:R-:W-:Y:S05]  /*27a0*/  @P3 BRA `(.L_x_53) ;  /* 0x00000000000c3947 */ /* 0x000fea0003800000 */
[----:B------:R-:W5:Y:S02]  /*27b0*/  LDG.E.U8 R100, desc[UR36][R8.64+0x9] ;  /* 0x0000092408647981 */ /* 0x000f64000c1e1100 */
[----:B-----5:R-:W-:-:S05]  /*27c0*/  PRMT R10, R100, 0x8880, RZ ;  /* 0x00008880640a7816 */ /* 0x020fca00000000ff */
[----:B------:R-:W-:-:S07]  /*27d0*/  IMAD R13, R10, R91, RZ ;  /* 0x0000005b0a0d7224 */ /* 0x000fce00078e02ff */
.L_x_53:
[----:B------:R-:W-:Y:S05]  /*27e0*/  BSYNC B1 ;  /* 0x0000000000017941 */ /* 0x000fea0003800000 */
.L_x_52:
[----:B------:R-:W-:Y:S01]  /*27f0*/  @!P3 IMAD R31, R31, R90, R13 ;  /* 0x0000005a1f1fb224 */ /* 0x000fe200078e020d */
[----:B------:R-:W-:Y:S04]  /*2800*/  BSSY B1, `(.L_x_54) ;  /* 0x0000006000017945 */ /* 0x000fe80003800000 */
[----:B------:R0:W-:Y:S01]  /*2810*/  @!P3 STG.E.U8 desc[UR36][R6.64+0x9], R31 ;  /* 0x0000091f0600b986 */ /* 0x0001e2000c101124 */
[----:B------:R-:W-:Y:S05]  /*2820*/  @P5 BRA `(.L_x_55) ;  /* 0x00000000000c5947 */ /* 0x000fea0003800000 */
[----:B------:R-:W5:Y:S02]  /*2830*/  LDG.E.U8 R100, desc[UR36][R2.64+0x10] ;  /* 0x0000102402647981 */ /* 0x000f64000c1e1100 */
[----:B-----5:R-:W-:-:S05]  /*2840*/  PRMT R10, R100, 0x8880, RZ ;  /* 0x00008880640a7816 */ /* 0x020fca00000000ff */
[----:B------:R-:W-:-:S07]  /*2850*/  IMAD R13, R10, R91, RZ ;  /* 0x0000005b0a0d7224 */ /* 0x000fce00078e02ff */
.L_x_55:
[----:B------:R-:W-:Y:S05]  /*2860*/  BSYNC B1 ;  /* 0x0000000000017941 */ /* 0x000fea0003800000 */
.L_x_54:
[----:B---3--:R-:W-:Y:S01]  /*2870*/  @!P5 IMAD R11, R32, R90, R13 ;  /* 0x0000005a200bd224 */ /* 0x008fe200078e020d */
[----:B------:R-:W-:Y:S04]  /*2880*/  BSSY B1, `(.L_x_56) ;  /* 0x0000006000017945 */ /* 0x000fe80003800000 */
[----:B------:R3:W-:Y:S01]  /*2890*/  @!P5 STG.E.U8 desc[UR36][R4.64+0x10], R11 ;  /* 0x0000100b0400d986 */ /* 0x0007e2000c101124 */
[----:B------:R-:W-:Y:S05]  /*28a0*/  @P2 BRA `(.L_x_57) ;  /* 0x00000000000c2947 */ /* 0x000fea0003800000 */
[----:B------:R-:W5:Y:S02]  /*28b0*/  LDG.E.U8 R100, desc[UR36][R2.64+0x11] ;  /* 0x0000112402647981 */ /* 0x000f64000c1e1100 */
[----:B-----5:R-:W-:-:S05]  /*28c0*/  PRMT R10, R100, 0x8880, RZ ;  /* 0x00008880640a7816 */ /* 0x020fca00000000ff */
[----:B------:R-:W-:-:S07]  /*28d0*/  IMAD R13, R10, R91, RZ ;  /* 0x0000005b0a0d7224 */ /* 0x000fce00078e02ff */
.L_x_57:
[----:B------:R-:W-:Y:S05]  /*28e0*/  BSYNC B1 ;  /* 0x0000000000017941 */ /* 0x000fea0003800000 */
.L_x_56:
        /* <DEDUP_REMOVED lines=11> */
.L_x_59:
[----:B------:R-:W-:Y:S05]  /*29a0*/  BSYNC B1 ;  /* 0x0000000000017941 */ /* 0x000fea0003800000 */
.L_x_58:
[----:B---3--:R-:W-:Y:S01]  /*29b0*/  @!P4 IMAD R11, R34, R90, R13 ;  /* 0x0000005a220bc224 */ /* 0x008fe200078e020d */
[----:B------:R-:W-:Y:S04]  /*29c0*/  BSSY B1, `(.L_x_60) ;  /* 0x0000006000017945 */ /* 0x000fe80003800000 */
[----:B------:R3:W-:Y:S01]  /*29d0*/  @!P4 STG.E.U8 desc[UR36][R6.64+0x10], R11 ;  /* 0x0000100b0600c986 */ /* 0x0007e2000c101124 */
[----:B------:R-:W-:Y:S05]  /*29e0*/  @P3 BRA `(.L_x_61) ;  /* 0x00000000000c3947 */ /* 0x000fea0003800000 */
[----:B------:R-:W5:Y:S02]  /*29f0*/  LDG.E.U8 R100, desc[UR36][R8.64+0x11] ;  /* 0x0000112408647981 */ /* 0x000f64000c1e1100 */
[----:B-----5:R-:W-:-:S05]  /*2a00*/  PRMT R10, R100, 0x8880, RZ ;  /* 0x00008880640a7816 */ /* 0x020fca00000000ff */
[----:B------:R-:W-:-:S07]  /*2a10*/  IMAD R13, R10, R91, RZ ;  /* 0x0000005b0a0d7224 */ /* 0x000fce00078e02ff */
.L_x_61:
[----:B------:R-:W-:Y:S05]  /*2a20*/  BSYNC B1 ;  /* 0x0000000000017941 */ /* 0x000fea0003800000 */
.L_x_60:
[----:B------:R-:W-:Y:S01]  /*2a30*/  @!P3 IMAD R35, R35, R90, R13 ;  /* 0x0000005a2323b224 */ /* 0x000fe200078e020d */
[----:B------:R-:W-:Y:S04]  /*2a40*/  BSSY B1, `(.L_x_62) ;  /* 0x0000006000017945 */ /* 0x000fe80003800000 */
[----:B------:R0:W-:Y:S01]  /*2a50*/  @!P3 STG.E.U8 desc[UR36][R6.64+0x11], R35 ;  /* 0x000011230600b986 */ /* 0x0001e2000c101124 */
[----:B------:R-:W-:Y:S05]  /*2a60*/  @P5 BRA `(.L_x_63) ;  /* 0x00000000000c5947 */ /* 0x000fea0003800000 */
[----:B------:R-:W5:Y:S02]  /*2a70*/  LDG.E.U8 R100, desc[UR36][R2.64+0x18] ;  /* 0x0000182402647981 */ /* 0x000f64000c1e1100 */
[----:B-----5:R-:W-:-:S05]  /*2a80*/  PRMT R10, R100, 0x8880, RZ ;  /* 0x00008880640a7816 */ /* 0x020fca00000000ff */
[----:B------:R-:W-:-:S07]  /*2a90*/  IMAD R13, R10, R91, RZ ;  /* 0x0000005b0a0d7224 */ /* 0x000fce00078e02ff */
.L_x_63:
[----:B------:R-:W-:Y:S05]  /*2aa0*/  BSYNC B1 ;  /* 0x0000000000017941 */ /* 0x000fea0003800000 */
.L_x_62:
[----:B---3--:R-:W-:Y:S01]  /*2ab0*/  @!P5 IMAD R11, R36, R90, R13 ;  /* 0x0000005a240bd224 */ /* 0x008fe200078e020d */
[----:B------:R-:W-:Y:S04]  /*2ac0*/  BSSY B1, `(.L_x_64) ;  /* 0x0000006000017945 */ /* 0x000fe80003800000 */
[----:B------:R3:W-:Y:S01]  /*2ad0*/  @!P5 STG.E.U8 desc[UR36][R4.64+0x18], R11 ;  /* 0x0000180b0400d986 */ /* 0x0007e2000c101124 */
[----:B------:R-:W-:Y:S05]  /*2ae0*/  @P2 BRA `(.L_x_65) ;  /* 0x00000000000c2947 */ /* 0x000fea0003800000 */
[----:B------:R-:W5:Y:S02]  /*2af0*/  LDG.E.U8 R100, desc[UR36][R2.64+0x19] ;  /* 0x0000192402647981 */ /* 0x000f64000c1e1100 */
[----:B-----5:R-:W-:-:S05]  /*2b00*/  PRMT R10, R100, 0x8880, RZ ;  /* 0x00008880640a7816 */ /* 0x020fca00000000ff */
[----:B------:R-:W-:-:S07]  /*2b10*/  IMAD R13, R10, R91, RZ ;  /* 0x0000005b0a0d7224 */ /* 0x000fce00078e02ff */
.L_x_65:
[----:B------:R-:W-:Y:S05]  /*2b20*/  BSYNC B1 ;  /* 0x0000000000017941 */ /* 0x000fea0003800000 */
.L_x_64:
        /* <DEDUP_REMOVED lines=11> */
.L_x_67:
[----:B------:R-:W-:Y:S05]  /*2be0*/  BSYNC B1 ;  /* 0x0000000000017941 */ /* 0x000fea0003800000 */
.L_x_66:
[----:B---3--:R-:W-:Y:S01]  /*2bf0*/  @!P4 IMAD R11, R38, R90, R13 ;  /* 0x0000005a260bc224 */ /* 0x008fe200078e020d */
[----:B------:R-:W-:Y:S04]  /*2c00*/  BSSY B1, `(.L_x_68) ;  /* 0x0000006000017945 */ /* 0x000fe80003800000 */
[----:B------:R3:W-:Y:S01]  /*2c10*/  @!P4 STG.E.U8 desc[UR36][R6.64+0x18], R11 ;  /* 0x0000180b0600c986 */ /* 0x0007e2000c101124 */
[----:B------:R-:W-:Y:S05]  /*2c20*/  @P3 BRA `(.L_x_69) ;  /* 0x00000000000c3947 */ /* 0x000fea0003800000 */
[----:B------:R-:W5:Y:S02]  /*2c30*/  LDG.E.U8 R100, desc[UR36][R8.64+0x19] ;  /* 0x0000192408647981 */ /* 0x000f64000c1e1100 */
[----:B-----5:R-:W-:-:S05]  /*2c40*/  PRMT R10, R100, 0x8880, RZ ;  /* 0x00008880640a7816 */ /* 0x020fca00000000ff */
[----:B------:R-:W-:-:S07]  /*2c50*/  IMAD R13, R10, R91, RZ ;  /* 0x0000005b0a0d7224 */ /* 0x000fce00078e02ff */
.L_x_69:
[----:B------:R-:W-:Y:S05]  /*2c60*/  BSYNC B1 ;  /* 0x0000000000017941 */ /* 0x000fea0003800000 */
.L_x_68:
[----:B------:R-:W-:Y:S01]  /*2c70*/  @!P3 IMAD R39, R39, R90, R13 ;  /* 0x0000005a2727b224 */ /* 0x000fe200078e020d */
[----:B------:R-:W-:Y:S04]  /*2c80*/  BSSY B1, `(.L_x_70) ;  /* 0x0000006000017945 */ /* 0x000fe80003800000 */
[----:B------:R0:W-:Y:S01]  /*2c90*/  @!P3 STG.E.U8 desc[UR36][R6.64+0x19], R39 ;  /* 0x000019270600b986 */ /* 0x0001e2000c101124 */
[----:B------:R-:W-:Y:S05]  /*2ca0*/  @P5 BRA `(.L_x_71) ;  /* 0x00000000000c5947 */ /* 0x000fea0003800000 */
[----:B------:R-:W5:Y:S02]  /*2cb0*/  LDG.E.U8 R100, desc[UR36][R2.64+0x20] ;  /* 0x0000202402647981 */ /* 0x000f64000c1e1100 */
[----:B-----5:R-:W-:-:S05]  /*2cc0*/  PRMT R10, R100, 0x8880, RZ ;  /* 0x00008880640a7816 */ /* 0x020fca00000000ff */
[----:B------:R-:W-:-:S07]  /*2cd0*/  IMAD R13, R10, R91, RZ ;  /* 0x0000005b0a0d7224 */ /* 0x000fce00078e02ff */
.L_x_71:
[----:B------:R-:W-:Y:S05]  /*2ce0*/  BSYNC B1 ;  /* 0x0000000000017941 */ /* 0x000fea0003800000 */
.L_x_70:
[----:B---3--:R-:W-:Y:S01]  /*2cf0*/  @!P5 IMAD R11, R40, R90, R13 ;  /* 0x0000005a280bd224 */ /* 0x008fe200078e020d */
[----:B------:R-:W-:Y:S04]  /*2d00*/  BSSY B1, `(.L_x_72) ;  /* 0x0000006000017945 */ /* 0x000fe80003800000 */
[----:B------:R3:W-:Y:S01]  /*2d10*/  @!P5 STG.E.U8 desc[UR36][R4.64+0x20], R11 ;  /* 0x0000200b0400d986 */ /* 0x0007e2000c101124 */
[----:B------:R-:W-:Y:S05]  /*2d20*/  @P2 BRA `(.L_x_73) ;  /* 0x00000000000c2947 */ /* 0x000fea0003800000 */
[----:B------:R-:W5:Y:S02]  /*2d30*/  LDG.E.U8 R100, desc[UR36][R2.64+0x21] ;  /* 0x0000212402647981 */ /* 0x000f64000c1e1100 */
[----:B-----5:R-:W-:-:S05]  /*2d40*/  PRMT R10, R100, 0x8880, RZ ;  /* 0x00008880640a7816 */ /* 0x020fca00000000ff */
[----:B------:R-:W-:-:S07]  /*2d50*/  IMAD R13, R10, R91, RZ ;  /* 0x0000005b0a0d7224 */ /* 0x000fce00078e02ff */
.L_x_73:
[----:B------:R-:W-:Y:S05]  /*2d60*/  BSYNC B1 ;  /* 0x0000000000017941 */ /* 0x000fea0003800000 */
.L_x_72:
        /* <DEDUP_REMOVED lines=11> */
.L_x_75:
[----:B------:R-:W-:Y:S05]  /*2e20*/  BSYNC B1 ;  /* 0x0000000000017941 */ /* 0x000fea0003800000 */
.L_x_74:
[----:B---3--:R-:W-:Y:S01]  /*2e30*/  @!P4 IMAD R11, R42, R90, R13 ;  /* 0x0000005a2a0bc224 */ /* 0x008fe200078e020d */
[----:B------:R-:W-:Y:S04]  /*2e40*/  BSSY B1, `(.L_x_76) ;  /* 0x0000006000017945 */ /* 0x000fe80003800000 */
[----:B------:R3:W-:Y:S01]  /*2e50*/  @!P4 STG.E.U8 desc[UR36][R6.64+0x20], R11 ;  /* 0x0000200b0600c986 */ /* 0x0007e2000c101124 */
[----:B------:R-:W-:Y:S05]  /*2e60*/  @P3 BRA `(.L_x_77) ;  /* 0x00000000000c3947 */ /* 0x000fea0003800000 */
[----:B------:R-:W5:Y:S02]  /*2e70*/  LDG.E.U8 R100, desc[UR36][R8.64+0x21] ;  /* 0x0000212408647981 */ /* 0x000f64000c1e1100 */
[----:B-----5:R-:W-:-:S05]  /*2e80*/  PRMT R10, R100, 0x8880, RZ ;  /* 0x00008880640a7816 */ /* 0x020fca00000000ff */
[----:B------:R-:W-:-:S07]  /*2e90*/  IMAD R13, R10, R91, RZ ;  /* 0x0000005b0a0d7224 */ /* 0x000fce00078e02ff */
.L_x_77:
[----:B------:R-:W-:Y:S05]  /*2ea0*/  BSYNC B1 ;  /* 0x0000000000017941 */ /* 0x000fea0003800000 */
.L_x_76:
[----:B------:R-:W-:Y:S01]  /*2eb0*/  @!P3 IMAD R43, R43, R90, R13 ;  /* 0x0000005a2b2bb224 */ /* 0x000fe200078e020d */
[----:B------:R-:W-:Y:S04]  /*2ec0*/  BSSY B1, `(.L_x_78) ;  /* 0x0000006000017945 */ /* 0x000fe80003800000 */
[----:B------:R0:W-:Y:S01]  /*2ed0*/  @!P3 STG.E.U8 desc[UR36][R6.64+0x21], R43 ;  /* 0x0000212b0600b986 */ /* 0x0001e2000c101124 */
[----:B------:R-:W-:Y:S05]  /*2ee0*/  @P5 BRA `(.L_x_79) ;  /* 0x00000000000c5947 */ /* 0x000fea0003800000 */
[----:B------:R-:W5:Y:S02]  /*2ef0*/  LDG.E.U8 R100, desc[UR36][R2.64+0x28] ;  /* 0x0000282402647981 */ /* 0x000f64000c1e1100 */
[----:B-----5:R-:W-:-:S05]  /*2f00*/  PRMT R10, R100, 0x8880, RZ ;  /* 0x00008880640a7816 */ /* 0x020fca00000000ff */
[----:B------:R-:W-:-:S07]  /*2f10*/  IMAD R13, R10, R91, RZ ;  /* 0x0000005b0a0d7224 */ /* 0x000fce00078e02ff */
.L_x_79:
[----:B------:R-:W-:Y:S05]  /*2f20*/  BSYNC B1 ;  /* 0x0000000000017941 */ /* 0x000fea0003800000 */
.L_x_78:
[----:B---3--:R-:W-:Y:S01]  /*2f30*/  @!P5 IMAD R11, R44, R90, R13 ;  /* 0x0000005a2c0bd224 */ /* 0x008fe200078e020d */
[----:B------:R-:W-:Y:S04]  /*2f40*/  BSSY B1, `(.L_x_80) ;  /* 0x0000006000017945 */ /* 0x000fe80003800000 */
[----:B------:R3:W-:Y:S01]  /*2f50*/  @!P5 STG.E.U8 desc[UR36][R4.64+0x28], R11 ;  /* 0x0000280b0400d986 */ /* 0x0007e2000c101124 */
[----:B------:R-:W-:Y:S05]  /*2f60*/  @P2 BRA `(.L_x_81) ;  /* 0x00000000000c2947 */ /* 0x000fea0003800000 */
[----:B------:R-:W5:Y:S02]  /*2f70*/  LDG.E.U8 R100, desc[UR36][R2.64+0x29] ;  /* 0x0000292402647981 */ /* 0x000f64000c1e1100 */
[----:B-----5:R-:W-:-:S05]  /*2f80*/  PRMT R10, R100, 0x8880, RZ ;  /* 0x00008880640a7816 */ /* 0x020fca00000000ff */
[----:B------:R-:W-:-:S07]  /*2f90*/  IMAD R13, R10, R91, RZ ;  /* 0x0000005b0a0d7224 */ /* 0x000fce00078e02ff */
.L_x_81:
[----:B------:R-:W-:Y:S05]  /*2fa0*/  BSYNC B1 ;  /* 0x0000000000017941 */ /* 0x000fea0003800000 */
.L_x_80:
        /* <DEDUP_REMOVED lines=11> */
.L_x_83:
[----:B------:R-:W-:Y:S05]  /*3060*/  BSYNC B1 ;  /* 0x0000000000017941 */ /* 0x000fea0003800000 */
.L_x_82:
[----:B---3--:R-:W-:Y:S01]  /*3070*/  @!P4 IMAD R11, R46, R90, R13 ;  /* 0x0000005a2e0bc224 */ /* 0x008fe200078e020d */
[----:B------:R-:W-:Y:S04]  /*3080*/  BSSY B1, `(.L_x_84) ;  /* 0x0000006000017945 */ /* 0x000fe80003800000 */
[----:B------:R3:W-:Y:S01]  /*3090*/  @!P4 STG.E.U8 desc[UR36][R6.64+0x28], R11 ;  /* 0x0000280b0600c986 */ /* 0x0007e2000c101124 */
[----:B------:R-:W-:Y:S05]  /*30a0*/  @P3 BRA `(.L_x_85) ;  /* 0x00000000000c3947 */ /* 0x000fea0003800000 */
[----:B------:R-:W5:Y:S02]  /*30b0*/  LDG.E.U8 R100, desc[UR36][R8.64+0x29] ;  /* 0x0000292408647981 */ /* 0x000f64000c1e1100 */
[----:B-----5:R-:W-:-:S05]  /*30c0*/  PRMT R10, R100, 0x8880, RZ ;  /* 0x00008880640a7816 */ /* 0x020fca00000000ff */
[----:B------:R-:W-:-:S07]  /*30d0*/  IMAD R13, R10, R91, RZ ;  /* 0x0000005b0a0d7224 */ /* 0x000fce00078e02ff */
.L_x_85:
[----:B------:R-:W-:Y:S05]  /*30e0*/  BSYNC B1 ;  /* 0x0000000000017941 */ /* 0x000fea0003800000 */
.L_x_84:
[----:B------:R-:W-:Y:S01]  /*30f0*/  @!P3 IMAD R47, R47, R90, R13 ;  /* 0x0000005a2f2fb224 */ /* 0x000fe200078e020d */
[----:B------:R-:W-:Y:S04]  /*3100*/  BSSY B1, `(.L_x_86) ;  /* 0x0000006000017945 */ /* 0x000fe80003800000 */
[----:B------:R0:W-:Y:S01]  /*3110*/  @!P3 STG.E.U8 desc[UR36][R6.64+0x29], R47 ;  /* 0x0000292f0600b986 */ /* 0x0001e2000c101124 */
[----:B------:R-:W-:Y:S05]  /*3120*/  @P5 BRA `(.L_x_87) ;  /* 0x00000000000c5947 */ /* 0x000fea0003800000 */
[----:B------:R-:W5:Y:S02]  /*3130*/  LDG.E.U8 R100, desc[UR36][R2.64+0x30] ;  /* 0x0000302402647981 */ /* 0x000f64000c1e1100 */
[----:B-----5:R-:W-:-:S05]  /*3140*/  PRMT R10, R100, 0x8880, RZ ;  /* 0x00008880640a7816 */ /* 0x020fca00000000ff */
[----:B------:R-:W-:-:S07]  /*3150*/  IMAD R13, R10, R91, RZ ;  /* 0x0000005b0a0d7224 */ /* 0x000fce00078e02ff */
.L_x_87:
[----:B------:R-:W-:Y:S05]  /*3160*/  BSYNC B1 ;  /* 0x0000000000017941 */ /* 0x000fea0003800000 */
.L_x_86:
[----:B---3--:R-:W-:Y:S01]  /*3170*/  @!P5 IMAD R11, R48, R90, R13 ;  /* 0x0000005a300bd224 */ /* 0x008fe200078e020d */
[----:B------:R-:W-:Y:S04]  /*3180*/  BSSY B1, `(.L_x_88) ;  /* 0x0000006000017945 */ /* 0x000fe80003800000 */
[----:B------:R3:W-:Y:S01]  /*3190*/  @!P5 STG.E.U8 desc[UR36][R4.64+0x30], R11 ;  /* 0x0000300b0400d986 */ /* 0x0007e2000c101124 */
[----:B------:R-:W-:Y:S05]  /*31a0*/  @P2 BRA `(.L_x_89) ;  /* 0x00000000000c2947 */ /* 0x000fea0003800000 */
[----:B------:R-:W5:Y:S02]  /*31b0*/  LDG.E.U8 R100, desc[UR36][R2.64+0x31] ;  /* 0x0000312402647981 */ /* 0x000f64000c1e1100 */
[----:B-----5:R-:W-:-:S05]  /*31c0*/  PRMT R10, R100, 0x8880, RZ ;  /* 0x00008880640a7816 */ /* 0x020fca00000000ff */
[----:B------:R-:W-:-:S07]  /*31d0*/  IMAD R13, R10, R91, RZ ;  /* 0x0000005b0a0d7224 */ /* 0x000fce00078e02ff */
.L_x_89:
[----:B------:R-:W-:Y:S05]  /*31e0*/  BSYNC B1 ;  /* 0x0000000000017941 */ /* 0x000fea0003800000 */
.L_x_88:
        /* <DEDUP_REMOVED lines=11> */
.L_x_91:
[----:B------:R-:W-:Y:S05]  /*32a0*/  BSYNC B1 ;  /* 0x0000000000017941 */ /* 0x000fea0003800000 */
.L_x_90:
[----:B---3--:R-:W-:Y:S01]  /*32b0*/  @!P4 IMAD R11, R50, R90, R13 ;  /* 0x0000005a320bc224 */ /* 0x008fe200078e020d */
[----:B------:R-:W-:Y:S04]  /*32c0*/  BSSY B1, `(.L_x_92) ;  /* 0x0000006000017945 */ /* 0x000fe80003800000 */
[----:B------:R3:W-:Y:S01]  /*32d0*/  @!P4 STG.E.U8 desc[UR36][R6.64+0x30], R11 ;  /* 0x0000300b0600c986 */ /* 0x0007e2000c101124 */
[----:B------:R-:W-:Y:S05]  /*32e0*/  @P3 BRA `(.L_x_93) ;  /* 0x00000000000c3947 */ /* 0x000fea0003800000 */
[----:B------:R-:W5:Y:S02]  /*32f0*/  LDG.E.U8 R100, desc[UR36][R8.64+0x31] ;  /* 0x0000312408647981 */ /* 0x000f64000c1e1100 */
[----:B-----5:R-:W-:-:S05]  /*3300*/  PRMT R10, R100, 0x8880, RZ ;  /* 0x00008880640a7816 */ /* 0x020fca00000000ff */
[----:B------:R-:W-:-:S07]  /*3310*/  IMAD R13, R10, R91, RZ ;  /* 0x0000005b0a0d7224 */ /* 0x000fce00078e02ff */
.L_x_93:
[----:B------:R-:W-:Y:S05]  /*3320*/  BSYNC B1 ;  /* 0x0000000000017941 */ /* 0x000fea0003800000 */
.L_x_92:
[----:B------:R-:W-:Y:S01]  /*3330*/  @!P3 IMAD R51, R51, R90, R13 ;  /* 0x0000005a3333b224 */ /* 0x000fe200078e020d */
[----:B------:R-:W-:Y:S04]  /*3340*/  BSSY B1, `(.L_x_94) ;  /* 0x0000006000017945 */ /* 0x000fe80003800000 */
[----:B------:R0:W-:Y:S01]  /*3350*/  @!P3 STG.E.U8 desc[UR36][R6.64+0x31], R51 ;  /* 0x000031330600b986 */ /* 0x0001e2000c101124 */
[----:B------:R-:W-:Y:S05]  /*3360*/  @P5 BRA `(.L_x_95) ;  /* 0x00000000000c5947 */ /* 0x000fea0003800000 */
[----:B------:R-:W5:Y:S02]  /*3370*/  LDG.E.U8 R100, desc[UR36][R2.64+0x38] ;  /* 0x0000382402647981 */ /* 0x000f64000c1e1100 */
[----:B-----5:R-:W-:-:S05]  /*3380*/  PRMT R10, R100, 0x8880, RZ ;  /* 0x00008880640a7816 */ /* 0x020fca00000000ff */
[----:B------:R-:W-:-:S07]  /*3390*/  IMAD R13, R10, R91, RZ ;  /* 0x0000005b0a0d7224 */ /* 0x000fce00078e02ff */
.L_x_95:
[----:B------:R-:W-:Y:S05]  /*33a0*/  BSYNC B1 ;  /* 0x0000000000017941 */ /* 0x000fea0003800000 */
.L_x_94:
[----:B---3--:R-:W-:Y:S01]  /*33b0*/  @!P5 IMAD R11, R52, R90, R13 ;  /* 0x0000005a340bd224 */ /* 0x008fe200078e020d */
[----:B------:R-:W-:Y:S04]  /*33c0*/  BSSY B1, `(.L_x_96) ;  /* 0x0000006000017945 */ /* 0x000fe80003800000 */
[----:B------:R3:W-:Y:S01]  /*33d0*/  @!P5 STG.E.U8 desc[UR36][R4.64+0x38], R11 ;  /* 0x0000380b0400d986 */ /* 0x0007e2000c101124 */
[----:B------:R-:W-:Y:S05]  /*33e0*/  @P2 BRA `(.L_x_97) ;  /* 0x00000000000c2947 */ /* 0x000fea0003800000 */
[----:B------:R-:W5:Y:S02]  /*33f0*/  LDG.E.U8 R100, desc[UR36][R2.64+0x39] ;  /* 0x0000392402647981 */ /* 0x000f64000c1e1100 */
[----:B-----5:R-:W-:-:S05]  /*3400*/  PRMT R10, R100, 0x8880, RZ ;  /* 0x00008880640a7816 */ /* 0x020fca00000000ff */
[----:B------:R-:W-:-:S07]  /*3410*/  IMAD R13, R10, R91, RZ ;  /* 0x0000005b0a0d7224 */ /* 0x000fce00078e02ff */
.L_x_97:
[----:B------:R-:W-:Y:S05]  /*3420*/  BSYNC B1 ;  /* 0x0000000000017941 */ /* 0x000fea0003800000 */
.L_x_96:
        /* <DEDUP_REMOVED lines=11> */
.L_x_99:
[----:B------:R-:W-:Y:S05]  /*34e0*/  BSYNC B1 ;  /* 0x0000000000017941 */ /* 0x000fea0003800000 */
.L_x_98:
[----:B---3--:R-:W-:Y:S01]  /*34f0*/  @!P4 IMAD R11, R54, R90, R13 ;  /* 0x0000005a360bc224 */ /* 0x008fe200078e020d */
[----:B------:R-:W-:Y:S04]  /*3500*/  BSSY B1, `(.L_x_100) ;  /* 0x0000006000017945 */ /* 0x000fe80003800000 */
[----:B------:R3:W-:Y:S01]  /*3510*/  @!P4 STG.E.U8 desc[UR36][R6.64+0x38], R11 ;  /* 0x0000380b0600c986 */ /* 0x0007e2000c101124 */
[----:B------:R-:W-:Y:S05]  /*3520*/  @P3 BRA `(.L_x_101) ;  /* 0x00000000000c3947 */ /* 0x000fea0003800000 */
[----:B------:R-:W5:Y:S02]  /*3530*/  LDG.E.U8 R100, desc[UR36][R8.64+0x39] ;  /* 0x0000392408647981 */ /* 0x000f64000c1e1100 */
[----:B-----5:R-:W-:-:S05]  /*3540*/  PRMT R10, R100, 0x8880, RZ ;  /* 0x00008880640a7816 */ /* 0x020fca00000000ff */
[----:B------:R-:W-:-:S07]  /*3550*/  IMAD R13, R10, R91, RZ ;  /* 0x0000005b0a0d7224 */ /* 0x000fce00078e02ff */
.L_x_101:
[----:B------:R-:W-:Y:S05]  /*3560*/  BSYNC B1 ;  /* 0x0000000000017941 */ /* 0x000fea0003800000 */
.L_x_100:
[----:B------:R-:W-:Y:S01]  /*3570*/  @!P3 IMAD R55, R55, R90, R13 ;  /* 0x0000005a3737b224 */ /* 0x000fe200078e020d */
[----:B------:R-:W-:Y:S04]  /*3580*/  BSSY B1, `(.L_x_102) ;  /* 0x0000006000017945 */ /* 0x000fe80003800000 */
[----:B------:R0:W-:Y:S01]  /*3590*/  @!P3 STG.E.U8 desc[UR36][R6.64+0x39], R55 ;  /* 0x000039370600b986 */ /* 0x0001e2000c101124 */
[----:B------:R-:W-:Y:S05]  /*35a0*/  @P5 BRA `(.L_x_103) ;  /* 0x00000000000c5947 */ /* 0x000fea0003800000 */
[----:B------:R-:W5:Y:S02]  /*35b0*/  LDG.E.U8 R100, desc[UR36][R2.64+0x40] ;  /* 0x0000402402647981 */ /* 0x000f64000c1e1100 */
[----:B-----5:R-:W-:-:S05]  /*35c0*/  PRMT R10, R100, 0x8880, RZ ;  /* 0x00008880640a7816 */ /* 0x020fca00000000ff */
[----:B------:R-:W-:-:S07]  /*35d0*/  IMAD R13, R10, R91, RZ ;  /* 0x0000005b0a0d7224 */ /* 0x000fce00078e02ff */
.L_x_103:
[----:B------:R-:W-:Y:S05]  /*35e0*/  BSYNC B1 ;  /* 0x0000000000017941 */ /* 0x000fea0003800000 */
.L_x_102:
[----:B---3--:R-:W-:Y:S01]  /*35f0*/  @!P5 IMAD R11, R56, R90, R13 ;  /* 0x0000005a380bd224 */ /* 0x008fe200078e020d */
[----:B------:R-:W-:Y:S04]  /*3600*/  BSSY B1, `(.L_x_104) ;  /* 0x0000006000017945 */ /* 0x000fe80003800000 */
[----:B------:R3:W-:Y:S01]  /*3610*/  @!P5 STG.E.U8 desc[UR36][R4.64+0x40], R11 ;  /* 0x0000400b0400d986 */ /* 0x0007e2000c101124 */
[----:B------:R-:W-:Y:S05]  /*3620*/  @P2 BRA `(.L_x_105) ;  /* 0x00000000000c2947 */ /* 0x000fea0003800000 */
[----:B------:R-:W5:Y:S02]  /*3630*/  LDG.E.U8 R100, desc[UR36][R2.64+0x41] ;  /* 0x0000412402647981 */ /* 0x000f64000c1e1100 */
[----:B-----5:R-:W-:-:S05]  /*3640*/  PRMT R10, R100, 0x8880, RZ ;  /* 0x00008880640a7816 */ /* 0x020fca00000000ff */
[----:B------:R-:W-:-:S07]  /*3650*/  IMAD R13, R10, R91, RZ ;  /* 0x0000005b0a0d7224 */ /* 0x000fce00078e02ff */
.L_x_105:
[----:B------:R-:W-:Y:S05]  /*3660*/  BSYNC B1 ;  /* 0x0000000000017941 */ /* 0x000fea0003800000 */
.L_x_104:
        /* <DEDUP_REMOVED lines=11> */
.L_x_107:
[----:B------:R-:W-:Y:S05]  /*3720*/  BSYNC B1 ;  /* 0x0000000000017941 */ /* 0x000fea0003800000 */
.L_x_106:
[----:B---3--:R-:W-:Y:S01]  /*3730*/  @!P4 IMAD R11, R58, R90, R13 ;  /* 0x0000005a3a0bc224 */ /* 0x008fe200078e020d */
[----:B------:R-:W-:Y:S04]  /*3740*/  BSSY B1, `(.L_x_108) ;  /* 0x0000006000017945 */ /* 0x000fe80003800000 */
[----:B------:R3:W-:Y:S01]  /*3750*/  @!P4 STG.E.U8 desc[UR36][R6.64+0x40], R11 ;  /* 0x0000400b0600c986 */ /* 0x0007e2000c101124 */
[----:B------:R-:W-:Y:S05]  /*3760*/  @P3 BRA `(.L_x_109) ;  /* 0x00000000000c3947 */ /* 0x000fea0003800000 */
[----:B------:R-:W5:Y:S02]  /*3770*/  LDG.E.U8 R100, desc[UR36][R8.64+0x41] ;  /* 0x0000412408647981 */ /* 0x000f64000c1e1100 */
[----:B-----5:R-:W-:-:S05]  /*3780*/  PRMT R10, R100, 0x8880, RZ ;  /* 0x00008880640a7816 */ /* 0x020fca00000000ff */
[----:B------:R-:W-:-:S07]  /*3790*/  IMAD R13, R10, R91, RZ ;  /* 0x0000005b0a0d7224 */ /* 0x000fce00078e02ff */
.L_x_109:
[----:B------:R-:W-:Y:S05]  /*37a0*/  BSYNC B1 ;  /* 0x0000000000017941 */ /* 0x000fea0003800000 */
.L_x_108:
[----:B------:R-:W-:Y:S01]  /*37b0*/  @!P3 IMAD R59, R59, R90, R13 ;  /* 0x0000005a3b3bb224 */ /* 0x000fe200078e020d */
[----:B------:R-:W-:Y:S04]  /*37c0*/  BSSY B1, `(.L_x_110) ;  /* 0x0000006000017945 */ /* 0x000fe80003800000 */
[----:B------:R0:W-:Y:S01]  /*37d0*/  @!P3 STG.E.U8 desc[UR36][R6.64+0x41], R59 ;  /* 0x0000413b0600b986 */ /* 0x0001e2000c101124 */
[----:B------:R-:W-:Y:S05]  /*37e0*/  @P5 BRA `(.L_x_111) ;  /* 0x00000000000c5947 */ /* 0x000fea0003800000 */
[----:B------:R-:W5:Y:S02]  /*37f0*/  LDG.E.U8 R100, desc[UR36][R2.64+0x48] ;  /* 0x0000482402647981 */ /* 0x000f64000c1e1100 */
[----:B-----5:R-:W-:-:S05]  /*3800*/  PRMT R10, R100, 0x8880, RZ ;  /* 0x00008880640a7816 */ /* 0x020fca00000000ff */
[----:B------:R-:W-:-:S07]  /*3810*/  IMAD R13, R10, R91, RZ ;  /* 0x0000005b0a0d7224 */ /* 0x000fce00078e02ff */
.L_x_111:
[----:B------:R-:W-:Y:S05]  /*3820*/  BSYNC B1 ;  /* 0x0000000000017941 */ /* 0x000fea0003800000 */
.L_x_110:
[----:B---3--:R-:W-:Y:S01]  /*3830*/  @!P5 IMAD R11, R60, R90, R13 ;  /* 0x0000005a3c0bd224 */ /* 0x008fe200078e020d */
[----:B------:R-:W-:Y:S04]  /*3840*/  BSSY B1, `(.L_x_112) ;  /* 0x0000006000017945 */ /* 0x000fe80003800000 */
[----:B------:R3:W-:Y:S01]  /*3850*/  @!P5 STG.E.U8 desc[UR36][R4.64+0x48], R11 ;  /* 0x0000480b0400d986 */ /* 0x0007e2000c101124 */
[----:B------:R-:W-:Y:S05]  /*3860*/  @P2 BRA `(.L_x_113) ;  /* 0x00000000000c2947 */ /* 0x000fea0003800000 */
[----:B------:R-:W5:Y:S02]  /*3870*/  LDG.E.U8 R100, desc[UR36][R2.64+0x49] ;  /* 0x0000492402647981 */ /* 0x000f64000c1e1100 */
[----:B-----5:R-:W-:-:S05]  /*3880*/  PRMT R10, R100, 0x8880, RZ ;  /* 0x00008880640a7816 */ /* 0x020fca00000000ff */
[----:B------:R-:W-:-:S07]  /*3890*/  IMAD R13, R10, R91, RZ ;  /* 0x0000005b0a0d7224 */ /* 0x000fce00078e02ff */
.L_x_113:
[----:B------:R-:W-:Y:S05]  /*38a0*/  BSYNC B1 ;  /* 0x0000000000017941 */ /* 0x000fea0003800000 */
.L_x_112:
        /* <DEDUP_REMOVED lines=11> */
.L_x_115:
[----:B------:R-:W-:Y:S05]  /*3960*/  BSYNC B1 ;  /* 0x0000000000017941 */ /* 0x000fea0003800000 */
.L_x_114:
[----:B---3--:R-:W-:Y:S01]  /*3970*/  @!P4 IMAD R11, R62, R90, R13 ;  /* 0x0000005a3e0bc224 */ /* 0x008fe200078e020d */
[----:B------:R-:W-:Y:S04]  /*3980*/  BSSY B1, `(.L_x_116) ;  /* 0x0000006000017945 */ /* 0x000fe80003800000 */
[----:B------:R3:W-:Y:S01]  /*3990*/  @!P4 STG.E.U8 desc[UR36][R6.64+0x48], R11 ;  /* 0x0000480b0600c986 */ /* 0x0007e2000c101124 */
[----:B------:R-:W-:Y:S05]  /*39a0*/  @P3 BRA `(.L_x_117) ;  /* 0x00000000000c3947 */ /* 0x000fea0003800000 */
[----:B------:R-:W5:Y:S02]  /*39b0*/  LDG.E.U8 R100, desc[UR36][R8.64+0x49] ;  /* 0x0000492408647981 */ /* 0x000f64000c1e1100 */
[----:B-----5:R-:W-:-:S05]  /*39c0*/  PRMT R10, R100, 0x8880, RZ ;  /* 0x00008880640a7816 */ /* 0x020fca00000000ff */
[----:B------:R-:W-:-:S07]  /*39d0*/  IMAD R13, R10, R91, RZ ;  /* 0x0000005b0a0d7224 */ /* 0x000fce00078e02ff */
.L_x_117:
[----:B------:R-:W-:Y:S05]  /*39e0*/  BSYNC B1 ;  /* 0x0000000000017941 */ /* 0x000fea0003800000 */
.L_x_116:
[----:B------:R-:W-:Y:S01]  /*39f0*/  @!P3 IMAD R63, R63, R90, R13 ;  /* 0x0000005a3f3fb224 */ /* 0x000fe200078e020d */
[----:B------:R-:W-:Y:S04]  /*3a00*/  BSSY B1, `(.L_x_118) ;  /* 0x0000006000017945 */ /* 0x000fe80003800000 */
[----:B------:R0:W-:Y:S01]  /*3a10*/  @!P3 STG.E.U8 desc[UR36][R6.64+0x49], R63 ;  /* 0x0000493f0600b986 */ /* 0x0001e2000c101124 */
[----:B------:R-:W-:Y:S05]  /*3a20*/  @P5 BRA `(.L_x_119) ;  /* 0x00000000000c5947 */ /* 0x000fea0003800000 */
[----:B------:R-:W5:Y:S02]  /*3a30*/  LDG.E.U8 R100, desc[UR36][R2.64+0x50] ;  /* 0x0000502402647981 */ /* 0x000f64000c1e1100 */
[----:B-----5:R-:W-:-:S05]  /*3a40*/  PRMT R10, R100, 0x8880, RZ ;  /* 0x00008880640a7816 */ /* 0x020fca00000000ff */
[----:B------:R-:W-:-:S07]  /*3a50*/  IMAD R13, R10, R91, RZ ;  /* 0x0000005b0a0d7224 */ /* 0x000fce00078e02ff */
.L_x_119:
[----:B------:R-:W-:Y:S05]  /*3a60*/  BSYNC B1 ;  /* 0x0000000000017941 */ /* 0x000fea0003800000 */
.L_x_118:
[----:B---3--:R-:W-:Y:S01]  /*3a70*/  @!P5 IMAD R11, R64, R90, R13 ;  /* 0x0000005a400bd224 */ /* 0x008fe200078e020d */
[----:B------:R-:W-:Y:S04]  /*3a80*/  BSSY B1, `(.L_x_120) ;  /* 0x0000006000017945 */ /* 0x000fe80003800000 */
[----:B------:R3:W-:Y:S01]  /*3a90*/  @!P5 STG.E.U8 desc[UR36][R4.64+0x50], R11 ;  /* 0x0000500b0400d986 */ /* 0x0007e2000c101124 */
[----:B------:R-:W-:Y:S05]  /*3aa0*/  @P2 BRA `(.L_x_121) ;  /* 0x00000000000c2947 */ /* 0x000fea0003800000 */
[----:B------:R-:W5:Y:S02]  /*3ab0*/  LDG.E.U8 R100, desc[UR36][R2.64+0x51] ;  /* 0x0000512402647981 */ /* 0x000f64000c1e1100 */
[----:B-----5:R-:W-:-:S05]  /*3ac0*/  PRMT R10, R100, 0x8880, RZ ;  /* 0x00008880640a7816 */ /* 0x020fca00000000ff */
[----:B------:R-:W-:-:S07]  /*3ad0*/  IMAD R13, R10, R91, RZ ;  /* 0x0000005b0a0d7224 */ /* 0x000fce00078e02ff */
.L_x_121:
[----:B------:R-:W-:Y:S05]  /*3ae0*/  BSYNC B1 ;  /* 0x0000000000017941 */ /* 0x000fea0003800000 */
.L_x_120:
        /* <DEDUP_REMOVED lines=11> */
.L_x_123:
[----:B------:R-:W-:Y:S05]  /*3ba0*/  BSYNC B1 ;  /* 0x0000000000017941 */ /* 0x000fea0003800000 */
.L_x_122:
[----:B---3--:R-:W-:Y:S01]  /*3bb0*/  @!P4 IMAD R11, R66, R90, R13 ;  /* 0x0000005a420bc224 */ /* 0x008fe200078e020d */
[----:B------:R-:W-:Y:S04]  /*3bc0*/  BSSY B1, `(.L_x_124) ;  /* 0x0000006000017945 */ /* 0x000fe80003800000 */
[----:B------:R3:W-:Y:S01]  /*3bd0*/  @!P4 STG.E.U8 desc[UR36][R6.64+0x50], R11 ;  /* 0x0000500b0600c986 */ /* 0x0007e2000c101124 */
[----:B------:R-:W-:Y:S05]  /*3be0*/  @P3 BRA `(.L_x_125) ;  /* 0x00000000000c3947 */ /* 0x000fea0003800000 */
[----:B------:R-:W5:Y:S02]  /*3bf0*/  LDG.E.U8 R100, desc[UR36][R8.64+0x51] ;  /* 0x0000512408647981 */ /* 0x000f64000c1e1100 */
[----:B-----5:R-:W-:-:S05]  /*3c00*/  PRMT R10, R100, 0x8880, RZ ;  /* 0x00008880640a7816 */ /* 0x020fca00000000ff */
[----:B------:R-:W-:-:S07]  /*3c10*/  IMAD R13, R10, R91, RZ ;  /* 0x0000005b0a0d7224 */ /* 0x000fce00078e02ff */
.L_x_125:
[----:B------:R-:W-:Y:S05]  /*3c20*/  BSYNC B1 ;  /* 0x0000000000017941 */ /* 0x000fea0003800000 */
.L_x_124:
[----:B------:R-:W-:Y:S01]  /*3c30*/  @!P3 IMAD R67, R67, R90, R13 ;  /* 0x0000005a4343b224 */ /* 0x000fe200078e020d */
[----:B------:R-:W-:Y:S04]  /*3c40*/  BSSY B1, `(.L_x_126) ;  /* 0x0000006000017945 */ /* 0x000fe80003800000 */
[----:B------:R0:W-:Y:S01]  /*3c50*/  @!P3 STG.E.U8 desc[UR36][R6.64+0x51], R67 ;  /* 0x000051430600b986 */ /* 0x0001e2000c101124 */
[----:B------:R-:W-:Y:S05]  /*3c60*/  @P5 BRA `(.L_x_127) ;  /* 0x00000000000c5947 */ /* 0x000fea0003800000 */
[----:B------:R-:W5:Y:S02]  /*3c70*/  LDG.E.U8 R100, desc[UR36][R2.64+0x58] ;  /* 0x0000582402647981 */ /* 0x000f64000c1e1100 */
[----:B-----5:R-:W-:-:S05]  /*3c80*/  PRMT R10, R100, 0x8880, RZ ;  /* 0x00008880640a7816 */ /* 0x020fca00000000ff */
[----:B------:R-:W-:-:S07]  /*3c90*/  IMAD R13, R10, R91, RZ ;  /* 0x0000005b0a0d7224 */ /* 0x000fce00078e02ff */
.L_x_127:
[----:B------:R-:W-:Y:S05]  /*3ca0*/  BSYNC B1 ;  /* 0x0000000000017941 */ /* 0x000fea0003800000 */
.L_x_126:
[----:B---3--:R-:W-:Y:S01]  /*3cb0*/  @!P5 IMAD R11, R68, R90, R13 ;  /* 0x0000005a440bd224 */ /* 0x008fe200078e020d */
[----:B------:R-:W-:Y:S04]  /*3cc0*/  BSSY B1, `(.L_x_128) ;  /* 0x0000006000017945 */ /* 0x000fe80003800000 */
[----:B------:R3:W-:Y:S01]  /*3cd0*/  @!P5 STG.E.U8 desc[UR36][R4.64+0x58], R11 ;  /* 0x0000580b0400d986 */ /* 0x0007e2000c101124 */
[----:B------:R-:W-:Y:S05]  /*3ce0*/  @P2 BRA `(.L_x_129) ;  /* 0x00000000000c2947 */ /* 0x000fea0003800000 */
[----:B------:R-:W5:Y:S02]  /*3cf0*/  LDG.E.U8 R100, desc[UR36][R2.64+0x59] ;  /* 0x0000592402647981 */ /* 0x000f64000c1e1100 */
[----:B-----5:R-:W-:-:S05]  /*3d00*/  PRMT R10, R100, 0x8880, RZ ;  /* 0x00008880640a7816 */ /* 0x020fca00000000ff */
[----:B------:R-:W-:-:S07]  /*3d10*/  IMAD R13, R10, R91, RZ ;  /* 0x0000005b0a0d7224 */ /* 0x000fce00078e02ff */
.L_x_129:
[----:B------:R-:W-:Y:S05]  /*3d20*/  BSYNC B1 ;  /* 0x0000000000017941 */ /* 0x000fea0003800000 */
.L_x_128:
        /* <DEDUP_REMOVED lines=11> */
.L_x_131:
[----:B------:R-:W-:Y:S05]  /*3de0*/  BSYNC B1 ;  /* 0x0000000000017941 */ /* 0x000fea0003800000 */
.L_x_130:
[----:B---3--:R-:W-:Y:S01]  /*3df0*/  @!P4 IMAD R11, R70, R90, R13 ;  /* 0x0000005a460bc224 */ /* 0x008fe200078e020d */
[----:B------:R-:W-:Y:S04]  /*3e00*/  BSSY B1, `(.L_x_132) ;  /* 0x0000006000017945 */ /* 0x000fe80003800000 */
[----:B------:R3:W-:Y:S01]  /*3e10*/  @!P4 STG.E.U8 desc[UR36][R6.64+0x58], R11 ;  /* 0x0000580b0600c986 */ /* 0x0007e2000c101124 */
[----:B------:R-:W-:Y:S05]  /*3e20*/  @P3 BRA `(.L_x_133) ;  /* 0x00000000000c3947 */ /* 0x000fea0003800000 */
[----:B------:R-:W5:Y:S02]  /*3e30*/  LDG.E.U8 R100, desc[UR36][R8.64+0x59] ;  /* 0x0000592408647981 */ /* 0x000f64000c1e1100 */
[----:B-----5:R-:W-:-:S05]  /*3e40*/  PRMT R10, R100, 0x8880, RZ ;  /* 0x00008880640a7816 */ /* 0x020fca00000000ff */
[----:B------:R-:W-:-:S07]  /*3e50*/  IMAD R13, R10, R91, RZ ;  /* 0x0000005b0a0d7224 */ /* 0x000fce00078e02ff */
.L_x_133:
[----:B------:R-:W-:Y:S05]  /*3e60*/  BSYNC B1 ;  /* 0x0000000000017941 */ /* 0x000fea0003800000 */
.L_x_132:
[----:B------:R-:W-:Y:S01]  /*3e70*/  @!P3 IMAD R71, R71, R90, R13 ;  /* 0x0000005a4747b224 */ /* 0x000fe200078e020d */
[----:B------:R-:W-:Y:S04]  /*3e80*/  BSSY B1, `(.L_x_134) ;  /* 0x0000006000017945 */ /* 0x000fe80003800000 */
[----:B------:R0:W-:Y:S01]  /*3e90*/  @!P3 STG.E.U8 desc[UR36][R6.64+0x59], R71 ;  /* 0x000059470600b986 */ /* 0x0001e2000c101124 */
[----:B------:R-:W-:Y:S05]  /*3ea0*/  @P5 BRA `(.L_x_135) ;  /* 0x00000000000c5947 */ /* 0x000fea0003800000 */
[----:B------:R-:W5:Y:S02]  /*3eb0*/  LDG.E.U8 R100, desc[UR36][R2.64+0x60] ;  /* 0x0000602402647981 */ /* 0x000f64000c1e1100 */
[----:B-----5:R-:W-:-:S05]  /*3ec0*/  PRMT R10, R100, 0x8880, RZ ;  /* 0x00008880640a7816 */ /* 0x020fca00000000ff */
[----:B------:R-:W-:-:S07]  /*3ed0*/  IMAD R13, R10, R91, RZ ;  /* 0x0000005b0a0d7224 */ /* 0x000fce00078e02ff */
.L_x_135:
[----:B------:R-:W-:Y:S05]  /*3ee0*/  BSYNC B1 ;  /* 0x0000000000017941 */ /* 0x000fea0003800000 */
.L_x_134:
[----:B---3--:R-:W-:Y:S01]  /*3ef0*/  @!P5 IMAD R11, R72, R90, R13 ;  /* 0x0000005a480bd224 */ /* 0x008fe200078e020d */
[----:B------:R-:W-:Y:S04]  /*3f00*/  BSSY B1, `(.L_x_136) ;  /* 0x0000006000017945 */ /* 0x000fe80003800000 */
[----:B------:R3:W-:Y:S01]  /*3f10*/  @!P5 STG.E.U8 desc[UR36][R4.64+0x60], R11 ;  /* 0x0000600b0400d986 */ /* 0x0007e2000c101124 */
[----:B------:R-:W-:Y:S05]  /*3f20*/  @P2 BRA `(.L_x_137) ;  /* 0x00000000000c2947 */ /* 0x000fea0003800000 */
[----:B------:R-:W5:Y:S02]  /*3f30*/  LDG.E.U8 R100, desc[UR36][R2.64+0x61] ;  /* 0x0000612402647981 */ /* 0x000f64000c1e1100 */
[----:B-----5:R-:W-:-:S05]  /*3f40*/  PRMT R10, R100, 0x8880, RZ ;  /* 0x00008880640a7816 */ /* 0x020fca00000000ff */
[----:B------:R-:W-:-:S07]  /*3f50*/  IMAD R13, R10, R91, RZ ;  /* 0x0000005b0a0d7224 */ /* 0x000fce00078e02ff */
.L_x_137:
[----:B------:R-:W-:Y:S05]  /*3f60*/  BSYNC B1 ;  /* 0x0000000000017941 */ /* 0x000fea0003800000 */
.L_x_136:
        /* <DEDUP_REMOVED lines=11> */
.L_x_139:
[----:B------:R-:W-:Y:S05]  /*4020*/  BSYNC B1 ;  /* 0x0000000000017941 */ /* 0x000fea0003800000 */
.L_x_138:
[----:B---3--:R-:W-:Y:S01]  /*4030*/  @!P4 IMAD R11, R74, R90, R13 ;  /* 0x0000005a4a0bc224 */ /* 0x008fe200078e020d */
[----:B------:R-:W-:Y:S04]  /*4040*/  BSSY B1, `(.L_x_140) ;  /* 0x0000006000017945 */ /* 0x000fe80003800000 */
[----:B------:R3:W-:Y:S01]  /*4050*/  @!P4 STG.E.U8 desc[UR36][R6.64+0x60], R11 ;  /* 0x0000600b0600c986 */ /* 0x0007e2000c101124 */
[----:B------:R-:W-:Y:S05]  /*4060*/  @P3 BRA `(.L_x_141) ;  /* 0x00000000000c3947 */ /* 0x000fea0003800000 */
[----:B------:R-:W5:Y:S02]  /*4070*/  LDG.E.U8 R100, desc[UR36][R8.64+0x61] ;  /* 0x0000612408647981 */ /* 0x000f64000c1e1100 */
[----:B-----5:R-:W-:-:S05]  /*4080*/  PRMT R10, R100, 0x8880, RZ ;  /* 0x00008880640a7816 */ /* 0x020fca00000000ff */
[----:B------:R-:W-:-:S07]  /*4090*/  IMAD R13, R10, R91, RZ ;  /* 0x0000005b0a0d7224 */ /* 0x000fce00078e02ff */
.L_x_141:
[----:B------:R-:W-:Y:S05]  /*40a0*/  BSYNC B1 ;  /* 0x0000000000017941 */ /* 0x000fea0003800000 */
.L_x_140:
[----:B------:R-:W-:Y:S01]  /*40b0*/  @!P3 IMAD R75, R75, R90, R13 ;  /* 0x0000005a4b4bb224 */ /* 0x000fe200078e020d */
[----:B------:R-:W-:Y:S04]  /*40c0*/  BSSY B1, `(.L_x_142) ;  /* 0x0000006000017945 */ /* 0x000fe80003800000 */
[----:B------:R0:W-:Y:S01]  /*40d0*/  @!P3 STG.E.U8 desc[UR36][R6.64+0x61], R75 ;  /* 0x0000614b0600b986 */ /* 0x0001e2000c101124 */
[----:B------:R-:W-:Y:S05]  /*40e0*/  @P5 BRA `(.L_x_143) ;  /* 0x00000000000c5947 */ /* 0x000fea0003800000 */
[----:B------:R-:W5:Y:S02]  /*40f0*/  LDG.E.U8 R100, desc[UR36][R2.64+0x68] ;  /* 0x0000682402647981 */ /* 0x000f64000c1e1100 */
[----:B-----5:R-:W-:-:S05]  /*4100*/  PRMT R10, R100, 0x8880, RZ ;  /* 0x00008880640a7816 */ /* 0x020fca00000000ff */
[----:B------:R-:W-:-:S07]  /*4110*/  IMAD R13, R10, R91, RZ ;  /* 0x0000005b0a0d7224 */ /* 0x000fce00078e02ff */
.L_x_143:
[----:B------:R-:W-:Y:S05]  /*4120*/  BSYNC B1 ;  /* 0x0000000000017941 */ /* 0x000fea0003800000 */
.L_x_142:
[----:B---3--:R-:W-:Y:S01]  /*4130*/  @!P5 IMAD R11, R76, R90, R13 ;  /* 0x0000005a4c0bd224 */ /* 0x008fe200078e020d */
[----:B------:R-:W-:Y:S04]  /*4140*/  BSSY B1, `(.L_x_144) ;  /* 0x0000006000017945 */ /* 0x000fe80003800000 */
[----:B------:R3:W-:Y:S01]  /*4150*/  @!P5 STG.E.U8 desc[UR36][R4.64+0x68], R11 ;  /* 0x0000680b0400d986 */ /* 0x0007e2000c101124 */
[----:B------:R-:W-:Y:S05]  /*4160*/  @P2 BRA `(.L_x_145) ;  /* 0x00000000000c2947 */ /* 0x000fea0003800000 */
[----:B------:R-:W5:Y:S02]  /*4170*/  LDG.E.U8 R100, desc[UR36][R2.64+0x69] ;  /* 0x0000692402647981 */ /* 0x000f64000c1e1100 */
[----:B-----5:R-:W-:-:S05]  /*4180*/  PRMT R10, R100, 0x8880, RZ ;  /* 0x00008880640a7816 */ /* 0x020fca00000000ff */
[----:B------:R-:W-:-:S07]  /*4190*/  IMAD R13, R10, R91, RZ ;  /* 0x0000005b0a0d7224 */ /* 0x000fce00078e02ff */
.L_x_145:
[----:B------:R-:W-:Y:S05]  /*41a0*/  BSYNC B1 ;  /* 0x0000000000017941 */ /* 0x000fea0003800000 */
.L_x_144:
        /* <DEDUP_REMOVED lines=11> */
.L_x_147:
[----:B------:R-:W-:Y:S05]  /*4260*/  BSYNC B1 ;  /* 0x0000000000017941 */ /* 0x000fea0003800000 */
.L_x_146:
[----:B---3--:R-:W-:Y:S01]  /*4270*/  @!P4 IMAD R11, R78, R90, R13 ;  /* 0x0000005a4e0bc224 */ /* 0x008fe200078e020d */
[----:B------:R-:W-:Y:S04]  /*4280*/  BSSY B1, `(.L_x_148) ;  /* 0x0000006000017945 */ /* 0x000fe80003800000 */
[----:B------:R3:W-:Y:S01]  /*4290*/  @!P4 STG.E.U8 desc[UR36][R6.64+0x68], R11 ;  /* 0x0000680b0600c986 */ /* 0x0007e2000c101124 */
[----:B------:R-:W-:Y:S05]  /*42a0*/  @P3 BRA `(.L_x_149) ;  /* 0x00000000000c3947 */ /* 0x000fea0003800000 */
[----:B------:R-:W5:Y:S02]  /*42b0*/  LDG.E.U8 R100, desc[UR36][R8.64+0x69] ;  /* 0x0000692408647981 */ /* 0x000f64000c1e1100 */
[----:B-----5:R-:W-:-:S05]  /*42c0*/  PRMT R10, R100, 0x8880, RZ ;  /* 0x00008880640a7816 */ /* 0x020fca00000000ff */
[----:B------:R-:W-:-:S07]  /*42d0*/  IMAD R13, R10, R91, RZ ;  /* 0x0000005b0a0d7224 */ /* 0x000fce00078e02ff */
.L_x_149:
[----:B------:R-:W-:Y:S05]  /*42e0*/  BSYNC B1 ;  /* 0x0000000000017941 */ /* 0x000fea0003800000 */
.L_x_148:
[----:B------:R-:W-:Y:S01]  /*42f0*/  @!P3 IMAD R79, R79, R90, R13 ;  /* 0x0000005a4f4fb224 */ /* 0x000fe200078e020d */
[----:B------:R-:W-:Y:S04]  /*4300*/  BSSY B1, `(.L_x_150) ;  /* 0x0000006000017945 */ /* 0x000fe80003800000 */
[----:B------:R0:W-:Y:S01]  /*4310*/  @!P3 STG.E.U8 desc[UR36][R6.64+0x69], R79 ;  /* 0x0000694f0600b986 */ /* 0x0001e2000c101124 */
[----:B------:R-:W-:Y:S05]  /*4320*/  @P5 BRA `(.L_x_151) ;  /* 0x00000000000c5947 */ /* 0x000fea0003800000 */
[----:B------:R-:W5:Y:S02]  /*4330*/  LDG.E.U8 R100, desc[UR36][R2.64+0x70] ;  /* 0x0000702402647981 */ /* 0x000f64000c1e1100 */
[----:B-----5:R-:W-:-:S05]  /*4340*/  PRMT R10, R100, 0x8880, RZ ;  /* 0x00008880640a7816 */ /* 0x020fca00000000ff */
[----:B------:R-:W-:-:S07]  /*4350*/  IMAD R13, R10, R91, RZ ;  /* 0x0000005b0a0d7224 */ /* 0x000fce00078e02ff */
.L_x_151:
[----:B------:R-:W-:Y:S05]  /*4360*/  BSYNC B1 ;  /* 0x0000000000017941 */ /* 0x000fea0003800000 */
.L_x_150:
[----:B---3--:R-:W-:Y:S01]  /*4370*/  @!P5 IMAD R11, R80, R90, R13 ;  /* 0x0000005a500bd224 */ /* 0x008fe200078e020d */
[----:B------:R-:W-:Y:S04]  /*4380*/  BSSY B1, `(.L_x_152) ;  /* 0x0000006000017945 */ /* 0x000fe80003800000 */
[----:B------:R3:W-:Y:S01]  /*4390*/  @!P5 STG.E.U8 desc[UR36][R4.64+0x70], R11 ;  /* 0x0000700b0400d986 */ /* 0x0007e2000c101124 */
[----:B------:R-:W-:Y:S05]  /*43a0*/  @P2 BRA `(.L_x_153) ;  /* 0x00000000000c2947 */ /* 0x000fea0003800000 */
[----:B------:R-:W5:Y:S02]  /*43b0*/  LDG.E.U8 R100, desc[UR36][R2.64+0x71] ;  /* 0x0000712402647981 */ /* 0x000f64000c1e1100 */
[----:B-----5:R-:W-:-:S05]  /*43c0*/  PRMT R10, R100, 0x8880, RZ ;  /* 0x00008880640a7816 */ /* 0x020fca00000000ff */
[----:B------:R-:W-:-:S07]  /*43d0*/  IMAD R13, R10, R91, RZ ;  /* 0x0000005b0a0d7224 */ /* 0x000fce00078e02ff */
.L_x_153:
[----:B------:R-:W-:Y:S05]  /*43e0*/  BSYNC B1 ;  /* 0x0000000000017941 */ /* 0x000fea0003800000 */
.L_x_152:
[C---:B------:R-:W-:Y:S01]  /*43f0*/  ISETP.LT.OR P4, PT, R0.reuse, 0x71, !P0 ;  /* 0x000000710000780c */ /* 0x040fe20004781670 */
[----:B------:R-:W-:Y:S01]  /*4400*/  @!P2 IMAD R81, R81, R90, R13 ;  /* 0x0000005a5151a224 */ /* 0x000fe200078e020d */
[----:B------:R-:W-:Y:S01]  /*4410*/  BSSY B1, `(.L_x_154) ;  /* 0x000000a000017945 */ /* 0x000fe20003800000 */
[C---:B------:R-:W-:Y:S02]  /*4420*/  ISETP.LT.OR P3, PT, R0.reuse, 0x72, !P0 ;  /* 0x000000720000780c */ /* 0x040fe40004761670 */
[C---:B------:R-:W-:Y:S01]  /*4430*/  ISETP.LT.OR P5, PT, R0.reuse, 0x79, !P0 ;  /* 0x000000790000780c */ /* 0x040fe200047a1670 */
[----:B------:R0:W-:Y:S01]  /*4440*/  @!P2 STG.E.U8 desc[UR36][R4.64+0x71], R81 ;  /* 0x000071510400a986 */ /* 0x0001e2000c101124 */
[C---:B------:R-:W-:Y:S02]  /*4450*/  ISETP.LT.OR P2, PT, R0.reuse, 0x79, !P1 ;  /* 0x000000790000780c */ /* 0x040fe40004f41670 */
[----:B------:R-:W-:-:S04]  /*4460*/  ISETP.LT.OR P1, PT, R0, 0x7a, !P1 ;  /* 0x0000007a0000780c */ /* 0x000fc80004f21670 */
[----:B------:R-:W-:Y:S09]  /*4470*/  @P4 BRA `(.L_x_155) ;  /* 0x00000000000c4947 */ /* 0x000ff20003800000 */
[----:B------:R-:W5:Y:S02]  /*4480*/  LDG.E.U8 R100, desc[UR36][R8.64+0x70] ;  /* 0x0000702408647981 */ /* 0x000f64000c1e1100 */
[----:B-----5:R-:W-:-:S05]  /*4490*/  PRMT R10, R100, 0x8880, RZ ;  /* 0x00008880640a7816 */ /* 0x020fca00000000ff */
[----:B------:R-:W-:-:S07]  /*44a0*/  IMAD R13, R10, R91, RZ ;  /* 0x0000005b0a0d7224 */ /* 0x000fce00078e02ff */
.L_x_155:
[----:B------:R-:W-:Y:S05]  /*44b0*/  BSYNC B1 ;  /* 0x0000000000017941 */ /* 0x000fea0003800000 */
.L_x_154:
[----:B---3--:R-:W-:Y:S01]  /*44c0*/  @!P4 IMAD R11, R82, R90, R13 ;  /* 0x0000005a520bc224 */ /* 0x008fe200078e020d */
[----:B------:R-:W-:Y:S04]  /*44d0*/  BSSY B1, `(.L_x_156) ;  /* 0x0000006000017945 */ /* 0x000fe80003800000 */
[----:B------:R3:W-:Y:S01]  /*44e0*/  @!P4 STG.E.U8 desc[UR36][R6.64+0x70], R11 ;  /* 0x0000700b0600c986 */ /* 0x0007e2000c101124 */
[----:B------:R-:W-:Y:S05]  /*44f0*/  @P3 BRA `(.L_x_157) ;  /* 0x00000000000c3947 */ /* 0x000fea0003800000 */
[----:B------:R-:W5:Y:S02]  /*4500*/  LDG.E.U8 R100, desc[UR36][R8.64+0x71] ;  /* 0x0000712408647981 */ /* 0x000f64000c1e1100 */
[----:B-----5:R-:W-:-:S05]  /*4510*/  PRMT R10, R100, 0x8880, RZ ;  /* 0x00008880640a7816 */ /* 0x020fca00000000ff */
[----:B------:R-:W-:-:S07]  /*4520*/  IMAD R13, R10, R91, RZ ;  /* 0x0000005b0a0d7224 */ /* 0x000fce00078e02ff */
.L_x_157:
[----:B------:R-:W-:Y:S05]  /*4530*/  BSYNC B1 ;  /* 0x0000000000017941 */ /* 0x000fea0003800000 */
.L_x_156:
[----:B------:R-:W-:Y:S01]  /*4540*/  @!P3 IMAD R83, R83, R90, R13 ;  /* 0x0000005a5353b224 */ /* 0x000fe200078e020d */
[----:B------:R-:W-:Y:S04]  /*4550*/  BSSY B1, `(.L_x_158) ;  /* 0x0000006000017945 */ /* 0x000fe80003800000 */
[----:B------:R0:W-:Y:S01]  /*4560*/  @!P3 STG.E.U8 desc[UR36][R6.64+0x71], R83 ;  /* 0x000071530600b986 */ /* 0x0001e2000c101124 */
[----:B------:R-:W-:Y:S05]  /*4570*/  @P2 BRA `(.L_x_159) ;  /* 0x00000000000c2947 */ /* 0x000fea0003800000 */
[----:B------:R-:W5:Y:S02]  /*4580*/  LDG.E.U8 R100, desc[UR36][R2.64+0x78] ;  /* 0x0000782402647981 */ /* 0x000f64000c1e1100 */
[----:B-----5:R-:W-:-:S05]  /*4590*/  PRMT R10, R100, 0x8880, RZ ;  /* 0x00008880640a7816 */ /* 0x020fca00000000ff */
[----:B------:R-:W-:-:S07]  /*45a0*/  IMAD R13, R10, R91, RZ ;  /* 0x0000005b0a0d7224 */ /* 0x000fce00078e02ff */
.L_x_159:
[----:B------:R-:W-:Y:S05]  /*45b0*/  BSYNC B1 ;  /* 0x0000000000017941 */ /* 0x000fea0003800000 */
.L_x_158:
[----:B---3--:R-:W-:Y:S01]  /*45c0*/  @!P2 IMAD R11, R84, R90, R13 ;  /* 0x0000005a540ba224 */ /* 0x008fe200078e020d */
[----:B------:R-:W-:Y:S04]  /*45d0*/  BSSY B1, `(.L_x_160) ;  /* 0x0000006000017945 */ /* 0x000fe80003800000 */
[----:B------:R3:W-:Y:S01]  /*45e0*/  @!P2 STG.E.U8 desc[UR36][R4.64+0x78], R11 ;  /* 0x0000780b0400a986 */ /* 0x0007e2000c101124 */
[----:B------:R-:W-:Y:S05]  /*45f0*/  @P1 BRA `(.L_x_161) ;  /* 0x00000000000c1947 */ /* 0x000fea0003800000 */
[----:B------:R-:W5:Y:S02]  /*4600*/  LDG.E.U8 R100, desc[UR36][R2.64+0x79] ;  /* 0x0000792402647981 */ /* 0x000f64000c1e1100 */
[----:B-----5:R-:W-:-:S05]  /*4610*/  PRMT R10, R100, 0x8880, RZ ;  /* 0x00008880640a7816 */ /* 0x020fca00000000ff */
[----:B------:R-:W-:-:S07]  /*4620*/  IMAD R13, R10, R91, RZ ;  /* 0x0000005b0a0d7224 */ /* 0x000fce00078e02ff */
.L_x_161:
[----:B------:R-:W-:Y:S05]  /*4630*/  BSYNC B1 ;  /* 0x0000000000017941 */ /* 0x000fea0003800000 */
.L_x_160:
[----:B------:R-:W-:Y:S01]  /*4640*/  @!P1 IMAD R85, R85, R90, R13 ;  /* 0x0000005a55559224 */ /* 0x000fe200078e020d */
[----:B------:R-:W-:Y:S04]  /*4650*/  BSSY B1, `(.L_x_162) ;  /* 0x0000006000017945 */ /* 0x000fe80003800000 */
[----:B------:R0:W-:Y:S01]  /*4660*/  @!P1 STG.E.U8 desc[UR36][R4.64+0x79], R85 ;  /* 0x0000795504009986 */ /* 0x0001e2000c101124 */
[----:B------:R-:W-:Y:S05]  /*4670*/  @P5 BRA `(.L_x_163) ;  /* 0x00000000000c5947 */ /* 0x000fea0003800000 */
[----:B------:R-:W0:Y:S02]  /*4680*/  LDG.E.U8 R100, desc[UR36][R8.64+0x78] ;  /* 0x0000782408647981 */ /* 0x000e24000c1e1100 */
[----:B0-----:R-:W-:-:S05]  /*4690*/  PRMT R2, R100, 0x8880, RZ ;  /* 0x0000888064027816 */ /* 0x001fca00000000ff */
[----:B------:R-:W-:-:S07]  /*46a0*/  IMAD R13, R2, R91, RZ ;  /* 0x0000005b020d7224 */ /* 0x000fce00078e02ff */
.L_x_163:
[----:B------:R-:W-:Y:S05]  /*46b0*/  BSYNC B1 ;  /* 0x0000000000017941 */ /* 0x000fea0003800000 */
.L_x_162:
[----:B0-----:R-:W-:Y:S01]  /*46c0*/  @!P5 IMAD R3, R86, R90, R13 ;  /* 0x0000005a5603d224 */ /* 0x001fe200078e020d */
[----:B------:R-:W-:Y:S01]  /*46d0*/  ISETP.LT.OR P0, PT, R0, 0x7a, !P0 ;  /* 0x0000007a0000780c */ /* 0x000fe20004701670 */
[----:B------:R-:W-:Y:S03]  /*46e0*/  BSSY B1, `(.L_x_164) ;  /* 0x0000006000017945 */ /* 0x000fe60003800000 */
[----:B------:R0:W-:Y:S09]  /*46f0*/  @!P5 STG.E.U8 desc[UR36][R6.64+0x78], R3 ;  /* 0x000078030600d986 */ /* 0x0001f2000c101124 */
[----:B------:R-:W-:Y:S05]  /*4700*/  @P0 BRA `(.L_x_165) ;  /* 0x00000000000c0947 */ /* 0x000fea0003800000 */
[----:B------:R-:W5:Y:S02]  /*4710*/  LDG.E.U8 R100, desc[UR36][R8.64+0x79] ;  /* 0x0000792408647981 */ /* 0x000f64000c1e1100 */
[----:B-----5:R-:W-:-:S05]  /*4720*/  PRMT R0, R100, 0x8880, RZ ;  /* 0x0000888064007816 */ /* 0x020fca00000000ff */
[----:B------:R-:W-:-:S07]  /*4730*/  IMAD R13, R0, R91, RZ ;  /* 0x0000005b000d7224 */ /* 0x000fce00078e02ff */
.L_x_165:
[----:B------:R-:W-:Y:S05]  /*4740*/  BSYNC B1 ;  /* 0x0000000000017941 */ /* 0x000fea0003800000 */
.L_x_164:
[----:B------:R-:W-:Y:S01]  /*4750*/  IMAD R13, R87, R90, R13 ;  /* 0x0000005a570d7224 */ /* 0x000fe200078e020d */
[----:B------:R-:W-:Y:S06]  /*4760*/  @P0 BRA `(.L_x_166) ;  /* 0x0000000c00100947 */ /* 0x000fec0003800000 */
[----:B------:R0:W-:Y:S01]  /*4770*/  STG.E.U8 desc[UR36][R6.64+0x79], R13 ;  /* 0x0000790d06007986 */ /* 0x0001e2000c101124 */
[----:B------:R-:W-:Y:S05]  /*4780*/  BRA `(.L_x_166) ;  /* 0x0000000c00087947 */ /* 0x000fea0003800000 */
.L_x_37:
[C---:B------:R-:W-:Y:S02]  /*4790*/  ISETP.GE.AND P1, PT, R104.reuse, 0x1, PT ;  /* 0x000000016800780c */ /* 0x040fe40003f26270 */
[----:B------:R-:W-:Y:S02]  /*47a0*/  ISETP.GE.AND P0, PT, R104, 0x9, PT ;  /* 0x000000096800780c */ /* 0x000fe40003f06270 */
[C---:B------:R-:W-:Y:S02]  /*47b0*/  ISETP.LT.OR P4, PT, R0.reuse, 0x1, !P1 ;  /* 0x000000010000780c */ /* 0x040fe40004f81670 */
[C---:B------:R-:W-:Y:S02]  /*47c0*/  ISETP.LT.OR P3, PT, R0.reuse, 0x2, !P1 ;  /* 0x000000020000780c */ /* 0x040fe40004f61670 */
[C---:B------:R-:W-:Y:S02]  /*47d0*/  ISETP.LT.OR P2, PT, R0.reuse, 0x1, !P0 ;  /* 0x000000010000780c */ /* 0x040fe40004741670 */
[----:B------:R-:W-:-:S07]  /*47e0*/  ISETP.LT.OR P5, PT, R0, 0x2, !P0 ;  /* 0x000000020000780c */ /* 0x000fce00047a1670 */
[-C--:B------:R-:W-:Y:S02]  /*47f0*/  @!P4 IMAD R3, R24, R90.reuse, RZ ;  /* 0x0000005a1803c224 */ /* 0x080fe400078e02ff */
[-C--:B------:R-:W-:Y:S02]  /*4800*/  @!P3 IMAD R25, R25, R90.reuse, RZ ;  /* 0x0000005a1919b224 */ /* 0x080fe400078e02ff */
[-C--:B------:R-:W-:Y:S01]  /*4810*/  @!P2 IMAD R9, R26, R90.reuse, RZ ;  /* 0x0000005a1a09a224 */ /* 0x080fe200078e02ff */
[----:B------:R0:W-:Y:S01]  /*4820*/  @!P4 STG.E.U8 desc[UR36][R4.64], R3 ;  /* 0x000000030400c986 */ /* 0x0001e2000c101124 */
[C---:B------:R-:W-:Y:S01]  /*4830*/  ISETP.LT.OR P4, PT, R0.reuse, 0x9, !P1 ;  /* 0x000000090000780c */ /* 0x040fe20004f81670 */
[----:B------:R-:W-:Y:S02]  /*4840*/  @!P5 IMAD R27, R27, R90, RZ ;  /* 0x0000005a1b1bd224 */ /* 0x000fe400078e02ff */
[----:B------:R-:W-:Y:S01]  /*4850*/  @!P3 STG.E.U8 desc[UR36][R4.64+0x1], R25 ;  /* 0x000001190400b986 */ /* 0x000fe2000c101124 */
[----:B------:R-:W-:-:S03]  /*4860*/  ISETP.LT.OR P3, PT, R0, 0xa, !P1 ;  /* 0x0000000a0000780c */ /* 0x000fc60004f61670 */
[----:B------:R1:W-:Y:S01]  /*4870*/  @!P2 STG.E.U8 desc[UR36][R6.64], R9 ;  /* 0x000000090600a986 */ /* 0x0003e2000c101124 */
[----:B------:R-:W-:-:S03]  /*4880*/  ISETP.LT.OR P2, PT, R0, 0x9, !P0 ;  /* 0x000000090000780c */ /* 0x000fc60004741670 */
[----:B------:R-:W-:Y:S01]  /*4890*/  @!P5 STG.E.U8 desc[UR36][R6.64+0x1], R27 ;  /* 0x0000011b0600d986 */ /* 0x000fe2000c101124 */
[----:B------:R-:W-:Y:S01]  /*48a0*/  ISETP.LT.OR P5, PT, R0, 0xa, !P0 ;  /* 0x0000000a0000780c */ /* 0x000fe200047a1670 */
[----:B------:R-:W-:-:S04]  /*48b0*/  @!P4 IMAD R11, R28, R90, RZ ;  /* 0x0000005a1c0bc224 */ /* 0x000fc800078e02ff */
[-C--:B------:R-:W-:Y:S01]  /*48c0*/  @!P3 IMAD R29, R29, R90.reuse, RZ ;  /* 0x0000005a1d1db224 */ /* 0x080fe200078e02ff */
[----:B------:R-:W-:Y:S01]  /*48d0*/  @!P4 STG.E.U8 desc[UR36][R4.64+0x8], R11 ;  /* 0x0000080b0400c986 */ /* 0x000fe2000c101124 */
[----:B------:R-:W-:Y:S02]  /*48e0*/  ISETP.LT.OR P4, PT, R0, 0x11, !P1 ;  /* 0x000000110000780c */ /* 0x000fe40004f81670 */
[-C--:B0-----:R-:W-:Y:S01]  /*48f0*/  @!P2 IMAD R3, R30, R90.reuse, RZ ;  /* 0x0000005a1e03a224 */ /* 0x081fe200078e02ff */
[----:B------:R-:W-:Y:S01]  /*4900*/  @!P3 STG.E.U8 desc[UR36][R4.64+0x9], R29 ;  /* 0x0000091d0400b986 */ /* 0x000fe2000c101124 */
[C---:B------:R-:W-:Y:S02]  /*4910*/  ISETP.LT.OR P3, PT, R0.reuse, 0x12, !P1 ;  /* 0x000000120000780c */ /* 0x040fe40004f61670 */
[----:B------:R-:W-:Y:S01]  /*4920*/  @!P5 IMAD R31, R31, R90, RZ ;  /* 0x0000005a1f1fd224 */ /* 0x000fe200078e02ff */
[----:B------:R0:W-:Y:S01]  /*4930*/  @!P2 STG.E.U8 desc[UR36][R6.64+0x8], R3 ;  /* 0x000008030600a986 */ /* 0x0001e2000c101124 */
[----:B------:R-:W-:-:S03]  /*4940*/  ISETP.LT.OR P2, PT, R0, 0x11, !P0 ;  /* 0x000000110000780c */ /* 0x000fc60004741670 */
[----:B------:R-:W-:Y:S01]  /*4950*/  @!P5 STG.E.U8 desc[UR36][R6.64+0x9], R31 ;  /* 0x0000091f0600d986 */ /* 0x000fe2000c101124 */
[----:B------:R-:W-:Y:S01]  /*4960*/  ISETP.LT.OR P5, PT, R0, 0x12, !P0 ;  /* 0x000000120000780c */ /* 0x000fe200047a1670 */
[----:B-1----:R-:W-:-:S04]  /*4970*/  @!P4 IMAD R9, R32, R90, RZ ;  /* 0x0000005a2009c224 */ /* 0x002fc800078e02ff */
        /* <DEDUP_REMOVED lines=109> */
[----:B------:R1:W-:Y:S01]  /*5050*/  @!P4 STG.E.U8 desc[UR36][R4.64+0x58], R11 ;  /* 0x0000580b0400c986 */ /* 0x0003e2000c101124 */
        /* <DEDUP_REMOVED lines=13> */
[-C--:B-1----:R-:W-:Y:S01]  /*5130*/  @!P2 IMAD R11, R74, R90.reuse, RZ ;  /* 0x0000005a4a0ba224 */ /* 0x082fe200078e02ff */
[----:B------:R-:W-:Y:S01]  /*5140*/  @!P3 STG.E.U8 desc[UR36][R4.64+0x61], R73 ;  /* 0x000061490400b986 */ /* 0x000fe2000c101124 */
[C---:B------:R-:W-:Y:S02]  /*5150*/  ISETP.LT.OR P3, PT, R0.reuse, 0x6a, !P1 ;  /* 0x0000006a0000780c */ /* 0x040fe40004f61670 */
[----:B------:R-:W-:Y:S01]  /*5160*/  @!P5 IMAD R75, R75, R90, RZ ;  /* 0x0000005a4b4bd224 */ /* 0x000fe200078e02ff */
[----:B------:R1:W-:Y:S01]  /*5170*/  @!P2 STG.E.U8 desc[UR36][R6.64+0x60], R11 ;  /* 0x0000600b0600a986 */ /* 0x0003e2000c101124 */
[----:B------:R-:W-:-:S03]  /*5180*/  ISETP.LT.OR P2, PT, R0, 0x69, !P0 ;  /* 0x000000690000780c */ /* 0x000fc60004741670 */
[----:B------:R-:W-:Y:S01]  /*5190*/  @!P5 STG.E.U8 desc[UR36][R6.64+0x61], R75 ;  /* 0x0000614b0600d986 */ /* 0x000fe2000c101124 */
[----:B------:R-:W-:Y:S01]  /*51a0*/  ISETP.LT.OR P5, PT, R0, 0x6a, !P0 ;  /* 0x0000006a0000780c */ /* 0x000fe200047a1670 */
[----:B0-----:R-:W-:-:S04]  /*51b0*/  @!P4 IMAD R3, R76, R90, RZ ;  /* 0x0000005a4c03c224 */ /* 0x001fc800078e02ff */
[-C--:B------:R-:W-:Y:S01]  /*51c0*/  @!P3 IMAD R77, R77, R90.reuse, RZ ;  /* 0x0000005a4d4db224 */ /* 0x080fe200078e02ff */
[----:B------:R0:W-:Y:S01]  /*51d0*/  @!P4 STG.E.U8 desc[UR36][R4.64+0x68], R3 ;  /* 0x000068030400c986 */ /* 0x0001e2000c101124 */
[----:B------:R-:W-:Y:S02]  /*51e0*/  ISETP.LT.OR P4, PT, R0, 0x72, !P1 ;  /* 0x000000720000780c */ /* 0x000fe40004f81670 */
[-C--:B--2---:R-:W-:Y:S01]  /*51f0*/  @!P2 IMAD R9, R78, R90.reuse, RZ ;  /* 0x0000005a4e09a224 */ /* 0x084fe200078e02ff */
[----:B------:R-:W-:Y:S01]  /*5200*/  @!P3 STG.E.U8 desc[UR36][R4.64+0x69], R77 ;  /* 0x0000694d0400b986 */ /* 0x000fe2000c101124 */
[C---:B------:R-:W-:Y:S02]  /*5210*/  ISETP.LT.OR P3, PT, R0.reuse, 0x71, !P1 ;  /* 0x000000710000780c */ /* 0x040fe40004f61670 */
[----:B------:R-:W-:Y:S01]  /*5220*/  @!P5 IMAD R79, R79, R90, RZ ;  /* 0x0000005a4f4fd224 */ /* 0x000fe200078e02ff */
[----:B------:R-:W-:Y:S01]  /*5230*/  @!P2 STG.E.U8 desc[UR36][R6.64+0x68], R9 ;  /* 0x000068090600a986 */ /* 0x000fe2000c101124 */
[----:B------:R-:W-:-:S03]  /*5240*/  ISETP.LT.OR P2, PT, R0, 0x71, !P0 ;  /* 0x000000710000780c */ /* 0x000fc60004741670 */
[----:B------:R-:W-:Y:S01]  /*5250*/  @!P5 STG.E.U8 desc[UR36][R6.64+0x69], R79 ;  /* 0x0000694f0600d986 */ /* 0x000fe2000c101124 */
[----:B------:R-:W-:Y:S01]  /*5260*/  ISETP.LT.OR P5, PT, R0, 0x79, !P0 ;  /* 0x000000790000780c */ /* 0x000fe200047a1670 */
[----:B------:R-:W-:-:S04]  /*5270*/  @!P4 IMAD R81, R81, R90, RZ ;  /* 0x0000005a5151c224 */ /* 0x000fc800078e02ff */
[-C--:B-1----:R-:W-:Y:S01]  /*5280*/  @!P3 IMAD R11, R80, R90.reuse, RZ ;  /* 0x0000005a500bb224 */ /* 0x082fe200078e02ff */
[----:B------:R-:W-:Y:S01]  /*5290*/  @!P4 STG.E.U8 desc[UR36][R4.64+0x71], R81 ;  /* 0x000071510400c986 */ /* 0x000fe2000c101124 */
[C---:B------:R-:W-:Y:S02]  /*52a0*/  ISETP.LT.OR P4, PT, R0.reuse, 0x72, !P0 ;  /* 0x000000720000780c */ /* 0x040fe40004781670 */
[C---:B------:R-:W-:Y:S01]  /*52b0*/  ISETP.LT.OR P0, PT, R0.reuse, 0x7a, !P0 ;  /* 0x0000007a0000780c */ /* 0x040fe20004701670 */
[----:B------:R1:W-:Y:S01]  /*52c0*/  @!P3 STG.E.U8 desc[UR36][R4.64+0x70], R11 ;  /* 0x0000700b0400b986 */ /* 0x0003e2000c101124 */
[----:B------:R-:W-:Y:S01]  /*52d0*/  ISETP.LT.OR P3, PT, R0, 0x79, !P1 ;  /* 0x000000790000780c */ /* 0x000fe20004f61670 */
[----:B0-----:R-:W-:Y:S01]  /*52e0*/  @!P2 IMAD R3, R82, R90, RZ ;  /* 0x0000005a5203a224 */ /* 0x001fe200078e02ff */
[----:B------:R-:W-:-:S04]  /*52f0*/  ISETP.LT.OR P1, PT, R0, 0x7a, !P1 ;  /* 0x0000007a0000780c */ /* 0x000fc80004f21670 */
[----:B------:R0:W-:Y:S03]  /*5300*/  @!P2 STG.E.U8 desc[UR36][R6.64+0x70], R3 ;  /* 0x000070030600a986 */ /* 0x0001e6000c101124 */
[-C--:B------:R-:W-:Y:S02]  /*5310*/  @!P4 IMAD R83, R83, R90.reuse, RZ ;  /* 0x0000005a5353c224 */ /* 0x080fe400078e02ff */
[-C--:B-1----:R-:W-:Y:S02]  /*5320*/  @!P5 IMAD R11, R86, R90.reuse, RZ ;  /* 0x0000005a560bd224 */ /* 0x082fe400078e02ff */
[-C--:B------:R-:W-:Y:S01]  /*5330*/  @!P3 IMAD R9, R84, R90.reuse, RZ ;  /* 0x0000005a5409b224 */ /* 0x080fe200078e02ff */
[----:B------:R0:W-:Y:S01]  /*5340*/  @!P4 STG.E.U8 desc[UR36][R6.64+0x71], R83 ;  /* 0x000071530600c986 */ /* 0x0001e2000c101124 */
[-C--:B------:R-:W-:Y:S02]  /*5350*/  @!P1 IMAD R85, R85, R90.reuse, RZ ;  /* 0x0000005a55559224 */ /* 0x080fe400078e02ff */
[----:B------:R-:W-:Y:S01]  /*5360*/  @!P0 IMAD R87, R87, R90, RZ ;  /* 0x0000005a57578224 */ /* 0x000fe200078e02ff */
[----:B------:R0:W-:Y:S04]  /*5370*/  @!P3 STG.E.U8 desc[UR36][R4.64+0x78], R9 ;  /* 0x000078090400b986 */ /* 0x0001e8000c101124 */
[----:B------:R0:W-:Y:S04]  /*5380*/  @!P1 STG.E.U8 desc[UR36][R4.64+0x79], R85 ;  /* 0x0000795504009986 */ /* 0x0001e8000c101124 */
[----:B------:R0:W-:Y:S04]  /*5390*/  @!P5 STG.E.U8 desc[UR36][R6.64+0x78], R11 ;  /* 0x0000780b0600d986 */ /* 0x0001e8000c101124 */
[----:B------:R0:W-:Y:S02]  /*53a0*/  @!P0 STG.E.U8 desc[UR36][R6.64+0x79], R87 ;  /* 0x0000795706008986 */ /* 0x0001e4000c101124 */
.L_x_166:
[----:B------:R-:W-:Y:S05]  /*53b0*/  BSYNC B0 ;  /* 0x0000000000007941 */ /* 0x000fea0003800000 */
.L_x_36:
[----:B0-----:R-:W2:Y:S01]  /*53c0*/  LDL.64 R2, [R1] ;  /* 0x0000000001027983 */ /* 0x001ea20000100a00 */
[----:B------:R-:W-:Y:S01]  /*53d0*/  ULDC.64 UR4, c[0x0][0x650] ;  /* 0x0001940000047ab9 */ /* 0x000fe20000000a00 */
[----:B------:R0:W-:Y:S01]  /*53e0*/  SYNCS.ARRIVE.TRANS64.A1T0 RZ, [R98+UR47], RZ ;  /* 0x000000ff62ff79a7 */ /* 0x0001e2000810002f */
[----:B------:R-:W-:Y:S01]  /*53f0*/  PRMT R0, RZ, 0x7610, R0 ;  /* 0x00007610ff007816 */ /* 0x000fe20000000000 */
[----:B------:R-:W-:Y:S02]  /*5400*/  IMAD.MOV.U32 R19, RZ, RZ, -0x1 ;  /* 0xffffffffff137424 */ /* 0x000fe400078e00ff */
[----:B------:R-:W-:Y:S01]  /*5410*/  IMAD.MOV.U32 R22, RZ, RZ, -0x1 ;  /* 0xffffffffff167424 */ /* 0x000fe200078e00ff */
[----:B--2---:R-:W-:-:S04]  /*5420*/  LEA R18, P0, R2, R18, 0x1 ;  /* 0x0000001202127211 */ /* 0x004fc800078008ff */
[----:B------:R-:W-:Y:S01]  /*5430*/  LEA.HI.X R17, R2, R17, R23, 0x1, P0 ;  /* 0x0000001102117211 */ /* 0x000fe200000f0c17 */
[----:B------:R-:W-:Y:S01]  /*5440*/  IMAD.MOV.U32 R2, RZ, RZ, -0x1 ;  /* 0xffffffffff027424 */ /* 0x000fe200078e00ff */
[----:B------:R-:W-:-:S04]  /*5450*/  ISETP.GE.U32.AND P0, PT, R18, UR4, PT ;  /* 0x0000000412007c0c */ /* 0x000fc8000bf06070 */
[----:B------:R-:W-:-:S13]  /*5460*/  ISETP.GE.U32.AND.EX P0, PT, R17, UR5, PT, P0 ;  /* 0x0000000511007c0c */ /* 0x000fda000bf06100 */
[----:B0-----:R-:W-:Y:S05]  /*5470*/  @P0 BRA `(.L_x_167) ;  /* 0x0000000400700947 */ /* 0x001fea0003800000 */
[----:B------:R-:W0:Y:S01]  /*5480*/  S2R R10, SR_CTAID.X ;  /* 0x00000000000a7919 */ /* 0x000e220000002500 */
[----:B------:R-:W2:Y:S01]  /*5490*/  LDC.64 R8, c[0x0][0x628] ;  /* 0x00018a00ff087b82 */ /* 0x000ea20000000a00 */
[----:B------:R-:W-:Y:S01]  /*54a0*/  ULDC UR4, c[0x0][0x150] ;  /* 0x0000540000047ab9 */ /* 0x000fe20000000800 */
[----:B----4-:R-:W-:Y:S01]  /*54b0*/  IMAD.MOV.U32 R6, RZ, RZ, R18 ;  /* 0x000000ffff067224 */ /* 0x010fe200078e0012 */
[----:B------:R-:W4:Y:S01]  /*54c0*/  S2R R20, SR_CTAID.Y ;  /* 0x0000000000147919 */ /* 0x000f220000002600 */
[----:B------:R-:W-:-:S04]  /*54d0*/  IMAD.MOV.U32 R7, RZ, RZ, R17 ;  /* 0x000000ffff077224 */ /* 0x000fc800078e0011 */
[----:B-1----:R-:W1:Y:S08]  /*54e0*/  LDC R15, c[0x0][0x144] ;  /* 0x00005100ff0f7b82 */ /* 0x002e700000000800 */
[----:B------:R-:W1:Y:S08]  /*54f0*/  LDC R0, c[0x0][0x630] ;  /* 0x00018c00ff007b82 */ /* 0x000e700000000800 */
[----:B------:R-:W1:Y:S01]  /*5500*/  LDC.64 R12, c[0x0][0x620] ;  /* 0x00018800ff0c7b82 */ /* 0x000e620000000a00 */
[----:B--2---:R-:W-:-:S04]  /*5510*/  ISETP.NE.U32.AND P0, PT, R8, RZ, PT ;  /* 0x000000ff0800720c */ /* 0x004fc80003f05070 */
[----:B------:R-:W-:Y:S02]  /*5520*/  ISETP.NE.AND.EX P0, PT, R9, RZ, PT, P0 ;  /* 0x000000ff0900720c */ /* 0x000fe40003f05300 */
[----:B0-----:R-:W-:-:S05]  /*5530*/  I2FP.F32.U32 R2, R10 ;  /* 0x0000000a00027245 */ /* 0x001fca0000201000 */
[----:B------:R-:W-:-:S04]  /*5540*/  FMUL R2, R2, UR4 ;  /* 0x0000000402027c20 */ /* 0x000fc80008400000 */
[----:B------:R0:W2:Y:S02]  /*5550*/  F2I.U32.TRUNC.NTZ R14, R2 ;  /* 0x00000002000e7305 */ /* 0x0000a4000020f000 */
[----:B----4-:R-:W-:Y:S05]  /*5560*/  @!P0 BRA `(.L_x_168) ;  /* 0x0000000000288947 */ /* 0x010fea0003800000 */
[----:B------:R-:W4:Y:S02]  /*5570*/  LDC R3, c[0x0][0x634] ;  /* 0x00018d00ff037b82 */ /* 0x000f240000000800 */
[----:B----4-:R-:W-:-:S05]  /*5580*/  IADD3 R7, P0, R18, R3, RZ ;  /* 0x0000000312077210 */ /* 0x010fca0007f1e0ff */
[----:B---3--:R-:W-:-:S04]  /*5590*/  IMAD.X R11, RZ, RZ, R17, P0 ;  /* 0x000000ffff0b7224 */ /* 0x008fc800000e0611 */
[----:B0-----:R-:W-:-:S04]  /*55a0*/  IMAD.WIDE.U32 R2, R11, R8, RZ ;  /* 0x000000080b027225 */ /* 0x001fc800078e00ff */
[----:B------:R-:W-:-:S04]  /*55b0*/  IMAD.WIDE.U32 R4, P0, R7, R9, R2 ;  /* 0x0000000907047225 */ /* 0x000fc80007800002 */
[----:B------:R-:W-:-:S04]  /*55c0*/  IMAD.WIDE.U32 R2, R7, R8, RZ ;  /* 0x0000000807027225 */ /* 0x000fc800078e00ff */
[----:B------:R-:W-:Y:S01]  /*55d0*/  IMAD.X R7, RZ, RZ, RZ, P0 ;  /* 0x000000ffff077224 */ /* 0x000fe200000e06ff */
[----:B------:R-:W-:Y:S01]  /*55e0*/  IADD3 RZ, P0, R3, R4, RZ ;  /* 0x0000000403ff7210 */ /* 0x000fe20007f1e0ff */
[----:B------:R-:W-:-:S04]  /*55f0*/  IMAD.MOV.U32 R6, RZ, RZ, R5 ;  /* 0x000000ffff067224 */ /* 0x000fc800078e0005 */
[----:B------:R-:W-:-:S08]  /*5600*/  IMAD.WIDE.U32.X R6, R11, R9, R6, P0 ;  /* 0x000000090b067225 */ /* 0x000fd000000e0406 */
.L_x_168:
[----:B------:R-:W4:Y:S01]  /*5610*/  LDC.64 R26, c[0x0][0x640] ;  /* 0x00019000ff1a7b82 */ /* 0x000f220000000a00 */
[-C--:B-1-3--:R-:W-:Y:S01]  /*5620*/  SHF.R.U64 R11, R6, R0.reuse, R7 ;  /* 0x00000000060b7219 */ /* 0x08afe20000001207 */
[----:B------:R-:W-:Y:S01]  /*5630*/  IMAD.MOV.U32 R19, RZ, RZ, R17 ;  /* 0x000000ffff137224 */ /* 0x000fe200078e0011 */
[----:B------:R-:W-:Y:S01]  /*5640*/  SHF.R.U32.HI R0, RZ, R0, R7 ;  /* 0x00000000ff007219 */ /* 0x000fe20000011607 */
[----:B--2---:R-:W-:Y:S01]  /*5650*/  IMAD.MOV R14, RZ, RZ, -R14 ;  /* 0x000000ffff0e7224 */ /* 0x004fe200078e0a0e */
[----:B------:R-:W-:Y:S01]  /*5660*/  IADD3 R5, P0, RZ, -R11, RZ ;  /* 0x8000000bff057210 */ /* 0x000fe20007f1e0ff */
[----:B------:R-:W-:Y:S01]  /*5670*/  ULDC UR4, c[0x0][0x154] ;  /* 0x0000550000047ab9 */ /* 0x000fe20000000800 */
[----:B------:R-:W-:Y:S01]  /*5680*/  IMAD.MOV.U32 R7, RZ, RZ, 0x1 ;  /* 0x00000001ff077424 */ /* 0x000fe200078e00ff */
[----:B------:R-:W1:Y:S01]  /*5690*/  LDC R4, c[0x0][0x618] ;  /* 0x00018600ff047b82 */ /* 0x000e620000000800 */
[----:B------:R-:W-:Y:S02]  /*56a0*/  IMAD R22, R15, R14, R10 ;  /* 0x0000000e0f167224 */ /* 0x000fe400078e020a */
[----:B------:R-:W-:-:S04]  /*56b0*/  IMAD.X R3, RZ, RZ, ~R0, P0 ;  /* 0x000000ffff037224 */ /* 0x000fc800000e0e00 */
[-C--:B------:R-:W-:Y:S01]  /*56c0*/  IMAD R0, R3, R12.reuse, RZ ;  /* 0x0000000c03007224 */ /* 0x080fe200078e02ff */
[----:B------:R-:W2:Y:S01]  /*56d0*/  LDC R6, c[0x0][0x608] ;  /* 0x00018200ff067b82 */ /* 0x000ea20000000800 */
[----:B0-----:R-:W-:-:S04]  /*56e0*/  IMAD.WIDE.U32 R2, R5, R12, R18 ;  /* 0x0000000c05027225 */ /* 0x001fc800078e0012 */
[----:B------:R-:W-:Y:S01]  /*56f0*/  IMAD R5, R5, R13, R0 ;  /* 0x0000000d05057224 */ /* 0x000fe200078e0200 */
[----:B------:R-:W-:Y:S02]  /*5700*/  I2FP.F32.U32 R0, R20 ;  /* 0x0000001400007245 */ /* 0x000fe40000201000 */
[----:B------:R-:W0:Y:S01]  /*5710*/  LDC R24, c[0x0][0x658] ;  /* 0x00019600ff187b82 */ /* 0x000e220000000800 */
[----:B------:R-:W-:Y:S01]  /*5720*/  IMAD.IADD R3, R3, 0x1, R5 ;  /* 0x0000000103037824 */ /* 0x000fe200078e0205 */
[----:B----4-:R-:W-:Y:S01]  /*5730*/  ISETP.NE.U32.AND P0, PT, R26, RZ, PT ;  /* 0x000000ff1a00720c */ /* 0x010fe20003f05070 */
[----:B------:R-:W-:Y:S01]  /*5740*/  FMUL R0, R0, UR4 ;  /* 0x0000000400007c20 */ /* 0x000fe20008400000 */
[----:B------:R-:W-:Y:S02]  /*5750*/  IMAD.MOV.U32 R5, RZ, RZ, -0x1 ;  /* 0xffffffffff057424 */ /* 0x000fe400078e00ff */
[----:B------:R-:W-:Y:S01]  /*5760*/  ISETP.NE.AND.EX P0, PT, R27, RZ, PT, P0 ;  /* 0x000000ff1b00720c */ /* 0x000fe20003f05300 */
[----:B------:R3:W4:Y:S01]  /*5770*/  F2I.U32.TRUNC.NTZ R12, R0 ;  /* 0x00000000000c7305 */ /* 0x000722000020f000 */
[----:B------:R-:W3:Y:S01]  /*5780*/  LDC R15, c[0x0][0x148] ;  /* 0x00005200ff0f7b82 */ /* 0x000ee20000000800 */
[----:B-1----:R-:W-:-:S02]  /*5790*/  SHF.R.U64 R10, R2, R4, R3 ;  /* 0x00000004020a7219 */ /* 0x002fc40000001203 */
[----:B------:R-:W-:-:S05]  /*57a0*/  SHF.R.U32.HI R3, RZ, R4, R3 ;  /* 0x00000004ff037219 */ /* 0x000fca0000011603 */
[----:B------:R-:W1:Y:S01]  /*57b0*/  LDC R14, c[0x0][0x600] ;  /* 0x00018000ff0e7b82 */ /* 0x000e620000000800 */
[-CC-:B--2---:R-:W-:Y:S02]  /*57c0*/  SHF.R.U64 R8, R10, R6.reuse, R3.reuse ;  /* 0x000000060a087219 */ /* 0x184fe40000001203 */
[----:B------:R-:W-:-:S05]  /*57d0*/  SHF.R.U32.HI R3, RZ, R6, R3 ;  /* 0x00000006ff037219 */ /* 0x000fca0000011603 */
[----:B------:R-:W2:Y:S01]  /*57e0*/  LDC R21, c[0x0][0x648] ;  /* 0x00019200ff157b82 */ /* 0x000ea20000000800 */
[-CC-:B0-----:R-:W-:Y:S02]  /*57f0*/  SHF.R.U64 R13, R8, R24.reuse, R3.reuse ;  /* 0x00000018080d7219 */ /* 0x181fe40000001203 */
[-C--:B------:R-:W-:Y:S02]  /*5800*/  SHF.L.U32 R5, R5, R24.reuse, RZ ;  /* 0x0000001805057219 */ /* 0x080fe400000006ff */
[-C--:B------:R-:W-:Y:S01]  /*5810*/  SHF.R.U32.HI R3, RZ, R24.reuse, R3 ;  /* 0x00000018ff037219 */ /* 0x080fe20000011603 */
[----:B------:R-:W-:Y:S01]  /*5820*/  IMAD.MOV.U32 R2, RZ, RZ, R13 ;  /* 0x000000ffff027224 */ /* 0x000fe200078e000d */
[----:B------:R-:W-:Y:S01]  /*5830*/  SHF.L.U32 R24, R7, R24, RZ ;  /* 0x0000001807187219 */ /* 0x000fe200000006ff */
[----:B------:R-:W0:Y:S01]  /*5840*/  LDC R25, c[0x0][0x638] ;  /* 0x00018e00ff197b82 */ /* 0x000e220000000800 */
[----:B------:R-:W-:-:S07]  /*5850*/  LOP3.LUT R19, RZ, R5, RZ, 0x33, !PT ;  /* 0x00000005ff137212 */ /* 0x000fce00078e33ff */
[----:B------:R-:W0:Y:S01]  /*5860*/  LDC R28, c[0x0][0x610] ;  /* 0x00018400ff1c7b82 */ /* 0x000e220000000800 */
[----:B----4-:R-:W-:Y:S05]  /*5870*/  @!P0 BRA `(.L_x_169) ;  /* 0x0000000000288947 */ /* 0x010fea0003800000 */
[----:B---3--:R-:W3:Y:S02]  /*5880*/  LDC R0, c[0x0][0x64c] ;  /* 0x00019300ff007b82 */ /* 0x008ee40000000800 */
[----:B---3--:R-:W-:-:S05]  /*5890*/  IADD3 R7, P0, R13, R0, RZ ;  /* 0x000000000d077210 */ /* 0x008fca0007f1e0ff */
        /* <DEDUP_REMOVED lines=8> */
.L_x_169:
[----:B------:R-:W4:Y:S01]  /*5920*/  LDC R4, c[0x0][0x65c] ;  /* 0x00019700ff047b82 */ /* 0x000f220000000800 */
[----:B--23--:R-:W-:Y:S01]  /*5930*/  SHF.R.U64 R0, R2, R21, R3 ;  /* 0x0000001502007219 */ /* 0x00cfe20000001203 */
[----:B-1----:R-:W-:Y:S01]  /*5940*/  VIADD R3, R14, 0xffffffff ;  /* 0xffffffff0e037836 */ /* 0x002fe20000000000 */
[----:B------:R-:W-:Y:S01]  /*5950*/  LOP3.LUT R19, R8, R19, RZ, 0xc0, !PT ;  /* 0x0000001308137212 */ /* 0x000fe200078ec0ff */
[----:B------:R-:W-:Y:S02]  /*5960*/  IMAD.MOV R12, RZ, RZ, -R12 ;  /* 0x000000ffff0c7224 */ /* 0x000fe400078e0a0c */
[----:B------:R-:W-:Y:S01]  /*5970*/  IMAD.MOV R2, RZ, RZ, -R0 ;  /* 0x000000ffff027224 */ /* 0x000fe200078e0a00 */
[----:B------:R-:W-:Y:S01]  /*5980*/  LOP3.LUT R3, R10, R3, RZ, 0xc0, !PT ;  /* 0x000000030a037212 */ /* 0x000fe200078ec0ff */
[----:B------:R-:W-:Y:S02]  /*5990*/  IMAD R19, R24, R0, R19 ;  /* 0x0000000018137224 */ /* 0x000fe400078e0213 */
[----:B0-----:R-:W-:-:S04]  /*59a0*/  IMAD R0, R2, R25, R13 ;  /* 0x0000001902007224 */ /* 0x001fc800078e020d */
[----:B------:R-:W-:Y:S01]  /*59b0*/  IMAD R2, R0, R14, R3 ;  /* 0x0000000e00027224 */ /* 0x000fe200078e0203 */
[----:B----4-:R-:W-:Y:S01]  /*59c0*/  ISETP.NE.AND P0, PT, R4, 0x1, PT ;  /* 0x000000010400780c */ /* 0x010fe20003f05270 */
[----:B------:R-:W-:-:S05]  /*59d0*/  IMAD.MOV.U32 R4, RZ, RZ, 0x1 ;  /* 0x00000001ff047424 */ /* 0x000fca00078e00ff */
[----:B------:R-:W-:-:S07]  /*59e0*/  PRMT R0, R4, 0x7610, R0 ;  /* 0x0000761004007816 */ /* 0x000fce0000000000 */
[----:B------:R-:W-:-:S04]  /*59f0*/  @P0 IMAD R22, R15, R12, R20 ;  /* 0x0000000c0f160224 */ /* 0x000fc800078e0214 */
[----:B------:R-:W-:-:S05]  /*5a00*/  IMAD R19, R19, R28, R22 ;  /* 0x0000001c13137224 */ /* 0x000fca00078e0216 */
[----:B------:R-:W-:Y:S02]  /*5a10*/  SEL R22, R2, R19, !P0 ;  /* 0x0000001302167207 */ /* 0x000fe40004000000 */
[----:B------:R-:W-:Y:S01]  /*5a20*/  SEL R19, R19, R2, !P0 ;  /* 0x0000000213137207 */ /* 0x000fe20004000000 */
[----:B------:R-:W-:-:S07]  /*5a30*/  IMAD.MOV.U32 R2, RZ, RZ, R11 ;  /* 0x000000ffff027224 */ /* 0x000fce00078e000b */
.L_x_167:
[----:B------:R-:W-:Y:S02]  /*5a40*/  LOP3.LUT P0, RZ, R0, 0xff, RZ, 0xc0, !PT ;  /* 0x000000ff00ff7812 */ /* 0x000fe4000780c0ff */
[----:B------:R-:W-:-:S11]  /*5a50*/  LOP3.LUT R101, R101, 0x1, RZ, 0x3c, !PT ;  /* 0x0000000165657812 */ /* 0x000fd600078e3cff */
[----:B------:R-:W-:Y:S05]  /*5a60*/  @P0 BRA `(.L_x_170) ;  /* 0xffffffbc002c0947 */ /* 0x000fea000383ffff */
[----:B------:R-:W-:Y:S05]  /*5a70*/  EXIT ;  /* 0x000000000000794d */ /* 0x000fea0003800000 */
.L_x_17:
[----:B------:R-:W-:-:S08]  /*5a80*/  ISETP.NE.AND P0, PT, R5, RZ, PT ;  /* 0x000000ff0500720c */ /* 0x000fd00003f05270 */
[----:B0-----:R-:W0:-:S00]  /*5a90*/  USETMAXREG.DEALLOC.CTAPOOL 0x28 ;  /* 0x00000028000079c8 */ /* 0x001e0000080e0500 */
[----:B------:R-:W-:Y:S05]  /*5aa0*/  @P0 EXIT ;  /* 0x000000000000094d */ /* 0x000fea0003800000 */
[----:B0-----:R-:W-:Y:S01]  /*5ab0*/  LOP3.LUT P0, RZ, R8, 0xff, RZ, 0xc0, !PT ;  /* 0x000000ff08ff7812 */ /* 0x001fe2000780c0ff */
[----:B------:R-:W-:Y:S02]  /*5ac0*/  IMAD.MOV.U32 R0, RZ, RZ, 0x1 ;  /* 0x00000001ff007424 */ /* 0x000fe400078e00ff */
[----:B------:R-:W-:-:S10]  /*5ad0*/  IMAD.MOV.U32 R8, RZ, RZ, RZ ;  /* 0x000000ffff087224 */ /* 0x000fd400078e00ff */
[----:B------:R-:W-:Y:S05]  /*5ae0*/  @!P0 BRA `(.L_x_171) ;  /* 0x0000000c00408947 */ /* 0x000fea0003800000 */
[----:B------:R-:W0:Y:S01]  /*5af0*/  S2R R10, SR_CgaCtaId ;  /* 0x00000000000a7919 */ /* 0x000e220000008800 */
[----:B------:R-:W-:Y:S01]  /*5b00*/  LOP3.LUT P0, RZ, R4, 0x1f, RZ, 0xc0, !PT ;  /* 0x0000001f04ff7812 */ /* 0x000fe2000780c0ff */
[----:B------:R-:W-:Y:S01]  /*5b10*/  ULDC UR5, c[0x0][0x658] ;  /* 0x0001960000057ab9 */ /* 0x000fe20000000800 */
[C---:B------:R-:W-:Y:S01]  /*5b20*/  ISETP.NE.AND P2, PT, R3.reuse, RZ, PT ;  /* 0x000000ff0300720c */ /* 0x040fe20003f45270 */
[----:B------:R-:W-:Y:S01]  /*5b30*/  UMOV UR6, 0xffffffff ;  /* 0xffffffff00067882 */ /* 0x000fe20000000000 */
[----:B------:R-:W-:Y:S01]  /*5b40*/  ISETP.NE.OR P0, PT, R3, RZ, !P0 ;  /* 0x000000ff0300720c */ /* 0x000fe20004705670 */
[----:B------:R-:W-:Y:S01]  /*5b50*/  BSSY B0, `(.L_x_171) ;  /* 0x00000c9000007945 */ /* 0x000fe20003800000 */
[----:B------:R-:W-:Y:S01]  /*5b60*/  USHF.L.U32 UR6, UR6, UR5, URZ ;  /* 0x0000000506067299 */ /* 0x000fe2000800063f */
[----:B------:R-:W-:Y:S01]  /*5b70*/  IMAD.MOV.U32 R9, RZ, RZ, 0x1 ;  /* 0x00000001ff097424 */ /* 0x000fe200078e00ff */
[----:B------:R-:W-:Y:S01]  /*5b80*/  LOP3.LUT R6, R16, 0x2, RZ, 0xfc, !PT ;  /* 0x0000000210067812 */ /* 0x000fe200078efcff */
[----:B------:R-:W-:Y:S01]  /*5b90*/  IMAD.MOV.U32 R0, RZ, RZ, 0x1 ;  /* 0x00000001ff007424 */ /* 0x000fe200078e00ff */
[----:B------:R-:W-:Y:S01]  /*5ba0*/  ULDC UR4, c[0x0][0x600] ;  /* 0x0001800000047ab9 */ /* 0x000fe20000000800 */
[----:B------:R-:W-:Y:S01]  /*5bb0*/  IMAD.MOV.U32 R8, RZ, RZ, RZ ;  /* 0x000000ffff087224 */ /* 0x000fe200078e00ff */
[----:B------:R-:W-:Y:S01]  /*5bc0*/  UMOV UR7, 0x1 ;  /* 0x0000000100077882 */ /* 0x000fe20000000000 */
[----:B------:R-:W-:-:S02]  /*5bd0*/  UIADD3 UR19, UR40, 0x1, URZ ;  /* 0x0000000128137890 */ /* 0x000fc4000fffe03f */
[----:B------:R-:W-:Y:S02]  /*5be0*/  UIADD3 UR15, UR4, -0x1, URZ ;  /* 0xffffffff040f7890 */ /* 0x000fe4000fffe03f */
[----:B------:R-:W-:Y:S02]  /*5bf0*/  USHF.L.U32 UR17, UR7, UR5, URZ ;  /* 0x0000000507117299 */ /* 0x000fe4000800063f */
[----:B------:R-:W-:Y:S01]  /*5c00*/  ULOP3.LUT UR16, URZ, UR6, URZ, 0x33, !UPT ;  /* 0x000000063f107292 */ /* 0x000fe2000f8e333f */
[----:B------:R-:W-:Y:S01]  /*5c10*/  ULDC.64 UR20, c[0x0][0x198] ;  /* 0x0000660000147ab9 */ /* 0x000fe20000000a00 */
[C---:B0-----:R-:W-:Y:S02]  /*5c20*/  IMAD.SHL.U32 R3, R10.reuse, 0x1000, RZ ;  /* 0x000010000a037824 */ /* 0x041fe400078e00ff */
[----:B------:R-:W-:-:S03]  /*5c30*/  IMAD.SHL.U32 R10, R10, 0x40, RZ ;  /* 0x000000400a0a7824 */ /* 0x000fc600078e00ff */
[----:B------:R-:W-:Y:S02]  /*5c40*/  LOP3.LUT R3, R3, 0x1000, RZ, 0xc0, !PT ;  /* 0x0000100003037812 */ /* 0x000fe400078ec0ff */
[----:B------:R-:W-:-:S03]  /*5c50*/  LOP3.LUT R10, R10, 0x40, RZ, 0xc0, !PT ;  /* 0x000000400a0a7812 */ /* 0x000fc600078ec0ff */
[----:B------:R-:W-:-:S07]  /*5c60*/  VIADD R7, R3, 0x5180 ;  /* 0x0000518003077836 */ /* 0x000fce0000000000 */
.L_x_183:
[----:B------:R-:W-:-:S03]  /*5c70*/  UMOV UR4, 0xffffffff ;  /* 0xffffffff00047882 */ /* 0x000fc60000000000 */
[----:B------:R-:W-:Y:S05]  /*5c80*/  BRA.DIV UR4, `(.L_x_172) ;  /* 0x0000001204107947 */ /* 0x000fea000b800000 */
[----:B------:R-:W-:-:S13]  /*5c90*/  ELECT P6, URZ, PT ;  /* 0x00000000003f782f */ /* 0x000fda00038c0000 */
.L_x_197:
[----:B------:R-:W0:Y:S01]  /*5ca0*/  LDC R3, c[0x0][0x28c] ;  /* 0x0000a300ff037b82 */ /* 0x000e220000000800 */
[----:B------:R-:W-:Y:S01]  /*5cb0*/  BSSY B1, `(.L_x_173) ;  /* 0x0000039000017945 */ /* 0x000fe20003800000 */
[----:B0-----:R-:W-:-:S13]  /*5cc0*/  ISETP.LT.OR P6, PT, R3, 0x1, !P6 ;  /* 0x000000010300780c */ /* 0x001fda00077c1670 */
[----:B------:R-:W-:Y:S05]  /*5cd0*/  @P6 BRA `(.L_x_174) ;  /* 0x0000000000d86947 */ /* 0x000fea0003800000 */
[----:B------:R-:W-:Y:S02]  /*5ce0*/  IMAD R22, R22, 0x80, R10 ;  /* 0x0000008016167824 */ /* 0x000fe400078e020a */
[----:B------:R-:W-:Y:S02]  /*5cf0*/  IMAD.SHL.U32 R19, R19, 0x40, RZ ;  /* 0x0000004013137824 */ /* 0x000fe400078e00ff */
[----:B------:R-:W-:Y:S02]  /*5d00*/  IMAD.MOV.U32 R14, RZ, RZ, RZ ;  /* 0x000000ffff0e7224 */ /* 0x000fe400078e00ff */
[----:B------:R-:W-:Y:S02]  /*5d10*/  IMAD.U32 R15, RZ, RZ, UR19 ;  /* 0x00000013ff0f7e24 */ /* 0x000fe4000f8e00ff */
[----:B------:R-:W-:Y:S02]  /*5d20*/  IMAD.MOV.U32 R3, RZ, RZ, R0 ;  /* 0x000000ffff037224 */ /* 0x000fe400078e0000 */
[----:B------:R-:W-:-:S07]  /*5d30*/  IMAD.MOV.U32 R4, RZ, RZ, R8 ;  /* 0x000000ffff047224 */ /* 0x000fce00078e0008 */
.L_x_178:
[----:B------:R-:W0:Y:S01]  /*5d40*/  S2R R12, SR_CgaCtaId ;  /* 0x00000000000c7919 */ /* 0x000e220000008800 */
[----:B------:R-:W-:Y:S01]  /*5d50*/  MOV R5, 0x400 ;  /* 0x0000040000057802 */ /* 0x000fe20000000f00 */
[----:B------:R-:W1:Y:S03]  /*5d60*/  @!P2 LDC R11, c[0x0][0x500] ;  /* 0x00014000ff0bab82 */ /* 0x000e660000000800 */
[----:B0-----:R-:W-:Y:S02]  /*5d70*/  LEA R13, R12, R5, 0x18 ;  /* 0x000000050c0d7211 */ /* 0x001fe400078ec0ff */
[----:B------:R-:W-:-:S03]  /*5d80*/  SHF.L.U32 R5, R3, 0x1f, RZ ;  /* 0x0000001f03057819 */ /* 0x000fc600000006ff */
[----:B------:R-:W-:-:S04]  /*5d90*/  IMAD R12, R4, 0x8, R13 ;  /* 0x00000008040c7824 */ /* 0x000fc800078e020d */
[----:B------:R-:W0:Y:S02]  /*5da0*/  SYNCS.PHASECHK.TRANS64.TRYWAIT P1, [R12+URZ+0x28], R5 ;  /* 0x000028050c0075a7 */ /* 0x000e24000802017f */
[----:B01----:R-:W-:Y:S05]  /*5db0*/  @!P1 BRA `(.L_x_175) ;  /* 0x0000000c00e49947 */ /* 0x003fea0003800000 */
.L_x_198:
[----:B0-----:R-:W-:Y:S01]  /*5dc0*/  PRMT R5, R6, 0x9910, RZ ;  /* 0x0000991006057816 */ /* 0x001fe200000000ff */
[----:B------:R0:W-:Y:S03]  /*5dd0*/  @!P2 SYNCS.ARRIVE.TRANS64 RZ, [R12+URZ], R11 ;  /* 0x0000000b0cffa9a7 */ /* 0x0001e6000800003f */
[----:B------:R-:W-:-:S13]  /*5de0*/  ISETP.NE.AND P1, PT, R5, 0x2, PT ;  /* 0x000000020500780c */ /* 0x000fda0003f25270 */
[----:B0-----:R-:W-:Y:S05]  /*5df0*/  @P1 BRA `(.L_x_176) ;  /* 0x0000000000041947 */ /* 0x001fea0003800000 */
[----:B------:R-:W-:Y:S01]  /*5e00*/  BPT.TRAP 0x1 ;  /* 0x000000040000795c */ /* 0x000fe20000300000 */
.L_x_176:
[----:B------:R-:W-:Y:S05]  /*5e10*/  @P0 BRA `(.L_x_177) ;  /* 0x0000000000040947 */ /* 0x000fea0003800000 */
[----:B------:R-:W-:Y:S01]  /*5e20*/  BPT.TRAP 0x1 ;  /* 0x000000040000795c */ /* 0x000fe20000300000 */
.L_x_177:
[----:B------:R-:W-:Y:S01]  /*5e30*/  R2UR UR13, R13 ;  /* 0x000000000d0d72ca */ /* 0x000fe200000e0000 */
[----:B------:R-:W-:Y:S01]  /*5e40*/  IMAD R13, R4, 0x1000, R13 ;  /* 0x00001000040d7824 */ /* 0x000fe200078e020d */
[----:B------:R-:W-:Y:S01]  /*5e50*/  R2UR UR9, R12 ;  /* 0x000000000c0972ca */ /* 0x000fe200000e0000 */
[C---:B------:R-:W-:Y:S01]  /*5e60*/  IMAD R5, R4.reuse, 0x2000, R7 ;  /* 0x0000200004057824 */ /* 0x040fe200078e0207 */
[----:B------:R-:W-:Y:S01]  /*5e70*/  UIADD3 UR4, UP0, UR20, 0xf0, URZ ;  /* 0x000000f014047890 */ /* 0x000fe2000ff1e03f */
[----:B------:R-:W-:Y:S01]  /*5e80*/  VIADD R15, R15, 0xffffffff ;  /* 0xffffffff0f0f7836 */ /* 0x000fe20000000000 */
[----:B------:R-:W-:Y:S01]  /*5e90*/  R2UR UR5, R13 ;  /* 0x000000000d0572ca */ /* 0x000fe200000e0000 */
[----:B------:R-:W-:Y:S01]  /*5ea0*/  UIADD3 UR22, UP1, UR20, 0x1f0, URZ ;  /* 0x000001f014167890 */ /* 0x000fe2000ff3e03f */
[----:B------:R-:W-:Y:S01]  /*5eb0*/  R2UR UR8, R5 ;  /* 0x00000000050872ca */ /* 0x000fe200000e0000 */
[----:B------:R-:W-:Y:S01]  /*5ec0*/  VIADD R4, R4, 0x1 ;  /* 0x0000000104047836 */ /* 0x000fe20000000000 */
[----:B------:R-:W-:Y:S01]  /*5ed0*/  R2UR UR11, R19 ;  /* 0x00000000130b72ca */ /* 0x000fe200000e0000 */
[----:B------:R-:W-:Y:S01]  /*5ee0*/  UIADD3.X UR23, URZ, UR21, URZ, UP1, !UPT ;  /* 0x000000153f177290 */ /* 0x000fe20008ffe43f */
[----:B------:R-:W-:Y:S01]  /*5ef0*/  R2UR UR10, R14 ;  /* 0x000000000e0a72ca */ /* 0x000fe200000e0000 */
[----:B------:R-:W-:Y:S01]  /*5f00*/  UMOV UR6, 0x0 ;  /* 0x0000000000067882 */ /* 0x000fe20000000000 */
[----:B------:R-:W-:Y:S01]  /*5f10*/  R2UR UR12, R2 ;  /* 0x00000000020c72ca */ /* 0x000fe200000e0000 */
[----:B------:R-:W-:Y:S01]  /*5f20*/  UMOV UR7, 0x10000000 ;  /* 0x1000000000077882 */ /* 0x000fe20000000000 */
[----:B------:R-:W-:Y:S01]  /*5f30*/  R2UR UR18, R22 ;  /* 0x00000000161272ca */ /* 0x000fe200000e0000 */
[----:B------:R-:W-:Y:S01]  /*5f40*/  UMOV UR24, 0x30000 ;  /* 0x0003000000187882 */ /* 0x000fe20000000000 */
[----:B------:R-:W-:Y:S01]  /*5f50*/  ISETP.GT.AND P3, PT, R15, 0x1, PT ;  /* 0x000000010f00780c */ /* 0x000fe20003f64270 */
[----:B------:R-:W-:Y:S01]  /*5f60*/  UIADD3 UR14, UR5, 0x180, URZ ;  /* 0x00000180050e7890 */ /* 0x000fe2000fffe03f */
[----:B------:R-:W-:Y:S01]  /*5f70*/  ISETP.NE.AND P1, PT, R4, 0x5, PT ;  /* 0x000000050400780c */ /* 0x000fe20003f25270 */
[----:B------:R-:W-:Y:S01]  /*5f80*/  UIADD3.X UR5, URZ, UR21, URZ, UP0, !UPT ;  /* 0x000000153f057290 */ /* 0x000fe200087fe43f */
[----:B------:R-:W-:Y:S01]  /*5f90*/  VIADD R14, R14, 0x40 ;  /* 0x000000400e0e7836 */ /* 0x000fe20000000000 */
[----:B------:R-:W-:Y:S01]  /*5fa0*/  UIADD3 UR13, UR13, UR8, URZ ;  /* 0x000000080d0d7290 */ /* 0x000fe2000fffe03f */
[----:B------:R-:W-:-:S02]  /*5fb0*/  SEL R12, RZ, 0x1, P1 ;  /* 0x00000001ff0c7807 */ /* 0x000fc40000800000 */
[----:B------:R-:W-:Y:S01]  /*5fc0*/  UMOV UR8, UR14 ;  /* 0x0000000e00087c82 */ /* 0x000fe20008000000 */
[----:B------:R-:W-:Y:S02]  /*5fd0*/  SEL R4, R4, RZ, P1 ;  /* 0x000000ff04047207 */ /* 0x000fe40000800000 */
[----:B------:R-:W-:Y:S01]  /*5fe0*/  LOP3.LUT R3, R3, R12, RZ, 0x3c, !PT ;  /* 0x0000000c03037212 */ /* 0x000fe200078e3cff */
[----:B------:R0:W-:Y:S02]  /*5ff0*/  UTMALDG.3D [UR8], [UR4], desc[UR6] ;  /* 0x00000608040075b4 */ /* 0x0001e40008011000 */
[----:B0-----:R-:W-:Y:S01]  /*6000*/  UMOV UR11, UR18 ;  /* 0x00000012000b7c82 */ /* 0x001fe20008000000 */
[----:B------:R-:W-:Y:S02]  /*6010*/  UMOV UR8, UR13 ;  /* 0x0000000d00087c82 */ /* 0x000fe40008000000 */
[----:B------:R0:W-:Y:S02]  /*6020*/  UTMALDG.3D.MULTICAST [UR8], [UR22], UR24, desc[UR6] ;  /* 0x00000608160073b4 */ /* 0x0001e40008011818 */
[----:B0-----:R-:W-:Y:S05]  /*6030*/  @P3 BRA `(.L_x_178) ;  /* 0xfffffffc00403947 */ /* 0x001fea000383ffff */
.L_x_174:
[----:B------:R-:W-:Y:S05]  /*6040*/  BSYNC B1 ;  /* 0x0000000000017941 */ /* 0x000fea0003800000 */
.L_x_173:
[----:B------:R-:W2:Y:S01]  /*6050*/  LDL.64 R12, [R1] ;  /* 0x00000000010c7983 */ /* 0x000ea20000100a00 */
[----:B------:R-:W-:Y:S01]  /*6060*/  LOP3.LUT P4, RZ, R9, 0xff, RZ, 0xc0, !PT ;  /* 0x000000ff09ff7812 */ /* 0x000fe2000788c0ff */
[----:B------:R-:W-:Y:S01]  /*6070*/  VIADD R8, R8, UR40 ;  /* 0x0000002808087c36 */ /* 0x000fe20008000000 */
[----:B------:R-:W-:Y:S01]  /*6080*/  ULDC.64 UR4, c[0x0][0x650] ;  /* 0x0001940000047ab9 */ /* 0x000fe20000000a00 */
[----:B------:R-:W-:Y:S01]  /*6090*/  IMAD.U32 R5, RZ, RZ, UR40 ;  /* 0x00000028ff057e24 */ /* 0x000fe2000f8e00ff */
[----:B------:R-:W-:Y:S01]  /*60a0*/  UISETP.GE.U32.AND UP0, UPT, UR40, 0x5, UPT ;  /* 0x000000052800788c */ /* 0x000fe2000bf06070 */
[----:B------:R-:W-:Y:S01]  /*60b0*/  BSSY B1, `(.L_x_179) ;  /* 0x0000070000017945 */ /* 0x000fe20003800000 */
[----:B------:R-:W-:Y:S01]  /*60c0*/  ISETP.GT.U32.AND P1, PT, R8, 0x4, PT ;  /* 0x000000040800780c */ /* 0x000fe20003f24070 */
[----:B------:R-:W-:Y:S01]  /*60d0*/  IMAD.MOV.U32 R19, RZ, RZ, -0x1 ;  /* 0xffffffffff137424 */ /* 0x000fe200078e00ff */
[----:B------:R-:W-:Y:S01]  /*60e0*/  PRMT R9, RZ, 0x7610, R9 ;  /* 0x00007610ff097816 */ /* 0x000fe20000000009 */
[----:B------:R-:W-:Y:S01]  /*60f0*/  IMAD.MOV.U32 R22, RZ, RZ, -0x1 ;  /* 0xffffffffff167424 */ /* 0x000fe200078e00ff */
[----:B------:R-:W-:-:S02]  /*6100*/  ISETP.LT.U32.AND P1, PT, R5, 0x5, P1 ;  /* 0x000000050500780c */ /* 0x000fc40000f21070 */
[----:B------:R-:W-:Y:S01]  /*6110*/  PLOP3.LUT P3, PT, PT, PT, UP0, 0x80, 0x0 ;  /* 0x000000000000781c */ /* 0x000fe20003f6f008 */
[----:B------:R-:W0:Y:S01]  /*6120*/  @P4 S2R R3, SR_CgaCtaId ;  /* 0x0000000000034919 */ /* 0x000e220000008800 */
[----:B------:R-:W-:-:S04]  /*6130*/  @P4 MOV R2, 0x400 ;  /* 0x0000040000024802 */ /* 0x000fc80000000f00 */
[----:B0-----:R-:W-:Y:S01]  /*6140*/  @P4 LEA R4, R3, R2, 0x18 ;  /* 0x0000000203044211 */ /* 0x001fe200078ec0ff */
[----:B------:R-:W-:-:S03]  /*6150*/  IMAD.WIDE.U32 R2, R8, -0x33333333, RZ ;  /* 0xcccccccd08027825 */ /* 0x000fc600078e00ff */
[----:B------:R0:W-:Y:S01]  /*6160*/  @P4 SYNCS.ARRIVE.TRANS64.A1T0 RZ, [R4+URZ+0x88], RZ ;  /* 0x000088ff04ff49a7 */ /* 0x0001e2000810003f */
[----:B------:R-:W-:Y:S01]  /*6170*/  IMAD.MOV.U32 R2, RZ, RZ, -0x1 ;  /* 0xffffffffff027424 */ /* 0x000fe200078e00ff */
[----:B------:R-:W-:Y:S02]  /*6180*/  SHF.R.U32.HI R5, RZ, 0x2, R3 ;  /* 0x00000002ff057819 */ /* 0x000fe40000011603 */
[----:B------:R-:W-:-:S03]  /*6190*/  SEL R3, RZ, 0x1, !P1 ;  /* 0x00000001ff037807 */ /* 0x000fc60004800000 */
[----:B------:R-:W-:Y:S01]  /*61a0*/  IMAD R8, R5, -0x5, R8 ;  /* 0xfffffffb05087824 */ /* 0x000fe200078e0208 */
[----:B------:R-:W-:Y:S02]  /*61b0*/  LOP3.LUT R0, R0, R3, RZ, 0x3c, !PT ;  /* 0x0000000300007212 */ /* 0x000fe400078e3cff */
[----:B------:R-:W-:Y:S02]  /*61c0*/  PRMT R3, RZ, 0x7610, R3 ;  /* 0x00007610ff037816 */ /* 0x000fe40000000003 */
[----:B------:R-:W-:Y:S02]  /*61d0*/  @P3 LOP3.LUT R0, R0, 0x1, R5, 0x78, !PT ;  /* 0x0000000100003812 */ /* 0x000fe400078e7805 */
[----:B--2---:R-:W-:-:S04]  /*61e0*/  IADD3 R18, P4, R18, R12, RZ ;  /* 0x0000000c12127210 */ /* 0x004fc80007f9e0ff */
[----:B------:R-:W-:Y:S01]  /*61f0*/  ISETP.GE.U32.AND P1, PT, R18, UR4, PT ;  /* 0x0000000412007c0c */ /* 0x000fe2000bf26070 */
[----:B------:R-:W-:-:S05]  /*6200*/  IMAD.X R17, R17, 0x1, R23, P4 ;  /* 0x0000000111117824 */ /* 0x000fca00020e0617 */
[----:B------:R-:W-:-:S13]  /*6210*/  ISETP.GE.U32.AND.EX P1, PT, R17, UR5, PT, P1 ;  /* 0x0000000511007c0c */ /* 0x000fda000bf26110 */
[----:B0-----:R-:W-:Y:S05]  /*6220*/  @P1 BRA `(.L_x_180) ;  /* 0x0000000400601947 */ /* 0x001fea0003800000 */
[----:B------:R-:W0:Y:S01]  /*6230*/  S2R R12, SR_CTAID.X ;  /* 0x00000000000c7919 */ /* 0x000e220000002500 */
[----:B------:R-:W-:Y:S01]  /*6240*/  ULDC.64 UR4, c[0x0][0x628] ;  /* 0x00018a0000047ab9 */ /* 0x000fe20000000a00 */
[----:B------:R-:W-:Y:S01]  /*6250*/  ULDC UR7, c[0x0][0x630] ;  /* 0x00018c0000077ab9 */ /* 0x000fe20000000800 */
[----:B------:R-:W-:Y:S01]  /*6260*/  ISETP.NE.U32.AND P1, PT, RZ, UR4, PT ;  /* 0x00000004ff007c0c */ /* 0x000fe2000bf25070 */
[----:B------:R-:W1:Y:S01]  /*6270*/  S2R R13, SR_CTAID.Y ;  /* 0x00000000000d7919 */ /* 0x000e620000002600 */
[----:B------:R-:W-:Y:S01]  /*6280*/  ULDC UR8, c[0x0][0x150] ;  /* 0x0000540000087ab9 */ /* 0x000fe20000000800 */
[----:B------:R-:W-:Y:S01]  /*6290*/  IMAD.MOV.U32 R2, RZ, RZ, R18 ;  /* 0x000000ffff027224 */ /* 0x000fe200078e0012 */
[----:B------:R-:W-:Y:S01]  /*62a0*/  ISETP.NE.AND.EX P1, PT, RZ, UR5, PT, P1 ;  /* 0x00000005ff007c0c */ /* 0x000fe2000bf25310 */
[----:B------:R-:W-:Y:S01]  /*62b0*/  IMAD.MOV.U32 R3, RZ, RZ, R17 ;  /* 0x000000ffff037224 */ /* 0x000fe200078e0011 */
[----:B0-----:R-:W-:-:S11]  /*62c0*/  I2FP.F32.U32 R14, R12 ;  /* 0x0000000c000e7245 */ /* 0x001fd60000201000 */
[----:B------:R-:W-:Y:S05]  /*62d0*/  @!P1 BRA `(.L_x_181) ;  /* 0x0000000000289947 */ /* 0x000fea0003800000 */
[----:B------:R-:W-:Y:S02]  /*62e0*/  ULDC UR6, c[0x0][0x634] ;  /* 0x00018d0000067ab9 */ /* 0x000fe40000000800 */
[----:B------:R-:W-:-:S05]  /*62f0*/  IADD3 R3, P1, R18, UR6, RZ ;  /* 0x0000000612037c10 */ /* 0x000fca000ff3e0ff */
[----:B------:R-:W-:-:S04]  /*6300*/  IMAD.X R11, RZ, RZ, R17, P1 ;  /* 0x000000ffff0b7224 */ /* 0x000fc800008e0611 */
[----:B------:R-:W-:-:S04]  /*6310*/  IMAD.WIDE.U32 R4, R11, UR4, RZ ;  /* 0x000000040b047c25 */ /* 0x000fc8000f8e00ff */
[----:B------:R-:W-:-:S04]  /*6320*/  IMAD.WIDE.U32 R4, P1, R3, UR5, R4 ;  /* 0x0000000503047c25 */ /* 0x000fc8000f820004 */
[----:B------:R-:W-:-:S04]  /*6330*/  IMAD.WIDE.U32 R2, R3, UR4, RZ ;  /* 0x0000000403027c25 */ /* 0x000fc8000f8e00ff */
[----:B------:R-:W-:Y:S01]  /*6340*/  IMAD.MOV.U32 R2, RZ, RZ, R5 ;  /* 0x000000ffff027224 */ /* 0x000fe200078e0005 */
[----:B------:R-:W-:Y:S01]  /*6350*/  IADD3 RZ, P3, R3, R4, RZ ;  /* 0x0000000403ff7210 */ /* 0x000fe20007f7e0ff */
[----:B------:R-:W-:-:S04]  /*6360*/  IMAD.X R3, RZ, RZ, RZ, P1 ;  /* 0x000000ffff037224 */ /* 0x000fc800008e06ff */
[----:B------:R-:W-:-:S08]  /*6370*/  IMAD.WIDE.U32.X R2, R11, UR5, R2, P3 ;  /* 0x000000050b027c25 */ /* 0x000fd000098e0402 */
.L_x_181:
[----:B------:R-:W0:Y:S01]  /*6380*/  LDC R21, c[0x0][0x65c] ;  /* 0x00019700ff157b82 */ /* 0x000e220000000800 */
[--C-:B------:R-:W-:Y:S01]  /*6390*/  SHF.R.U64 R11, R2, UR7, R3.reuse ;  /* 0x00000007020b7c19 */ /* 0x100fe20008001203 */
[----:B------:R-:W-:Y:S01]  /*63a0*/  FMUL R14, R14, UR8 ;  /* 0x000000080e0e7c20 */ /* 0x000fe20008400000 */
[----:B------:R-:W-:Y:S01]  /*63b0*/  SHF.R.U32.HI R2, RZ, UR7, R3 ;  /* 0x00000007ff027c19 */ /* 0x000fe20008011603 */
[----:B------:R-:W-:Y:S01]  /*63c0*/  ULDC UR6, c[0x0][0x154] ;  /* 0x0000550000067ab9 */ /* 0x000fe20000000800 */
[----:B------:R-:W-:Y:S01]  /*63d0*/  IADD3 R15, P1, RZ, -R11, RZ ;  /* 0x8000000bff0f7210 */ /* 0x000fe20007f3e0ff */
[----:B------:R-:W-:Y:S01]  /*63e0*/  ULDC.64 UR4, c[0x0][0x620] ;  /* 0x0001880000047ab9 */ /* 0x000fe20000000a00 */
[----:B-1----:R-:W-:Y:S01]  /*63f0*/  I2FP.F32.U32 R3, R13 ;  /* 0x0000000d00037245 */ /* 0x002fe20000201000 */
[----:B------:R-:W1:Y:S01]  /*6400*/  LDC R19, c[0x0][0x144] ;  /* 0x00005100ff137b82 */ /* 0x000e620000000800 */
[----:B------:R-:W2:Y:S01]  /*6410*/  F2I.U32.TRUNC.NTZ R14, R14 ;  /* 0x0000000e000e7305 */ /* 0x000ea2000020f000 */
[----:B------:R-:W-:-:S02]  /*6420*/  IMAD.X R2, RZ, RZ, ~R2, P1 ;  /* 0x000000ffff027224 */ /* 0x000fc400008e0e02 */
[----:B------:R-:W-:Y:S01]  /*6430*/  FMUL R4, R3, UR6 ;  /* 0x0000000603047c20 */ /* 0x000fe20008400000 */
[----:B------:R-:W-:Y:S01]  /*6440*/  IMAD.MOV.U32 R3, RZ, RZ, R17 ;  /* 0x000000ffff037224 */ /* 0x000fe200078e0011 */
[----:B------:R-:W-:Y:S01]  /*6450*/  ULDC.64 UR6, c[0x0][0x640] ;  /* 0x0001900000067ab9 */ /* 0x000fe20000000a00 */
[----:B------:R-:W-:Y:S01]  /*6460*/  IMAD R2, R2, UR4, RZ ;  /* 0x0000000402027c24 */ /* 0x000fe2000f8e02ff */
[----:B------:R-:W3:Y:S01]  /*6470*/  LDC R20, c[0x0][0x148] ;  /* 0x00005200ff147b82 */ /* 0x000ee20000000800 */
[----:B------:R-:W-:Y:S01]  /*6480*/  ISETP.NE.U32.AND P1, PT, RZ, UR6, PT ;  /* 0x00000006ff007c0c */ /* 0x000fe2000bf25070 */
[----:B------:R-:W4:Y:S01]  /*6490*/  F2I.U32.TRUNC.NTZ R4, R4 ;  /* 0x0000000400047305 */ /* 0x000f22000020f000 */
[----:B------:R-:W-:Y:S02]  /*64a0*/  IMAD R5, R15, UR5, R2 ;  /* 0x000000050f057c24 */ /* 0x000fe4000f8e0202 */
[----:B------:R-:W-:Y:S01]  /*64b0*/  IMAD.MOV.U32 R2, RZ, RZ, R18 ;  /* 0x000000ffff027224 */ /* 0x000fe200078e0012 */
[----:B------:R-:W-:-:S02]  /*64c0*/  ISETP.NE.AND.EX P1, PT, RZ, UR7, PT, P1 ;  /* 0x00000007ff007c0c */ /* 0x000fc4000bf25310 */
[----:B0-----:R-:W-:Y:S01]  /*64d0*/  ISETP.NE.AND P4, PT, R21, 0x1, PT ;  /* 0x000000011500780c */ /* 0x001fe20003f85270 */
[----:B------:R-:W-:Y:S01]  /*64e0*/  IMAD.WIDE.U32 R2, R15, UR4, R2 ;  /* 0x000000040f027c25 */ /* 0x000fe2000f8e0002 */
[----:B------:R-:W-:-:S03]  /*64f0*/  ULDC UR4, c[0x0][0x618] ;  /* 0x0001860000047ab9 */ /* 0x000fc60000000800 */
[----:B--2---:R-:W-:Y:S02]  /*6500*/  IMAD.MOV R14, RZ, RZ, -R14 ;  /* 0x000000ffff0e7224 */ /* 0x004fe400078e0a0e */
[----:B------:R-:W-:Y:S02]  /*6510*/  IMAD.IADD R3, R3, 0x1, R5 ;  /* 0x0000000103037824 */ /* 0x000fe400078e0205 */
[----:B-1----:R-:W-:-:S03]  /*6520*/  IMAD R12, R19, R14, R12 ;  /* 0x0000000e130c7224 */ /* 0x002fc600078e020c */
[--C-:B------:R-:W-:Y:S01]  /*6530*/  SHF.R.U64 R14, R2, UR4, R3.reuse ;  /* 0x00000004020e7c19 */ /* 0x100fe20008001203 */
[----:B----4-:R-:W-:Y:S01]  /*6540*/  IMAD.MOV R2, RZ, RZ, -R4 ;  /* 0x000000ffff027224 */ /* 0x010fe200078e0a04 */
[----:B------:R-:W-:Y:S01]  /*6550*/  SHF.R.U32.HI R3, RZ, UR4, R3 ;  /* 0x00000004ff037c19 */ /* 0x000fe20008011603 */
[----:B------:R-:W-:Y:S02]  /*6560*/  ULDC UR4, c[0x0][0x608] ;  /* 0x0001820000047ab9 */ /* 0x000fe40000000800 */
[----:B---3--:R-:W-:Y:S01]  /*6570*/  @P4 IMAD R12, R20, R2, R13 ;  /* 0x00000002140c4224 */ /* 0x008fe200078e020d */
[--C-:B------:R-:W-:Y:S02]  /*6580*/  SHF.R.U64 R19, R14, UR4, R3.reuse ;  /* 0x000000040e137c19 */ /* 0x100fe40008001203 */
[----:B------:R-:W-:Y:S01]  /*6590*/  SHF.R.U32.HI R2, RZ, UR4, R3 ;  /* 0x00000004ff027c19 */ /* 0x000fe20008011603 */
[----:B------:R-:W-:-:S03]  /*65a0*/  ULDC UR4, c[0x0][0x658] ;  /* 0x0001960000047ab9 */ /* 0x000fc60000000800 */
[--C-:B------:R-:W-:Y:S02]  /*65b0*/  SHF.R.U64 R13, R19, UR4, R2.reuse ;  /* 0x00000004130d7c19 */ /* 0x100fe40008001202 */
[----:B------:R-:W-:-:S03]  /*65c0*/  SHF.R.U32.HI R2, RZ, UR4, R2 ;  /* 0x00000004ff027c19 */ /* 0x000fc60008011602 */
[----:B------:R-:W-:Y:S02]  /*65d0*/  IMAD.MOV.U32 R4, RZ, RZ, R13 ;  /* 0x000000ffff047224 */ /* 0x000fe400078e000d */
[----:B------:R-:W-:Y:S01]  /*65e0*/  IMAD.MOV.U32 R3, RZ, RZ, R2 ;  /* 0x000000ffff037224 */ /* 0x000fe200078e0002 */
[----:B------:R-:W-:Y:S06]  /*65f0*/  @!P1 BRA `(.L_x_182) ;  /* 0x00000000002c9947 */ /* 0x000fec0003800000 */
        /* <DEDUP_REMOVED lines=9> */
[----:B------:R-:W-:-:S04]  /*6690*/  IMAD.WIDE.U32.X R2, R15, UR7, R2, P3 ;  /* 0x000000070f027c25 */ /* 0x000fc800098e0402 */
[----:B------:R-:W-:-:S07]  /*66a0*/  IMAD.MOV.U32 R4, RZ, RZ, R2 ;  /* 0x000000ffff047224 */ /* 0x000fce00078e0002 */
.L_x_182:
[----:B------:R-:W-:Y:S01]  /*66b0*/  ULDC UR4, c[0x0][0x648] ;  /* 0x0001920000047ab9 */ /* 0x000fe20000000800 */
[----:B------:R-:W-:Y:S01]  /*66c0*/  LOP3.LUT R2, R19, UR16, RZ, 0xc0, !PT ;  /* 0x0000001013027c12 */ /* 0x000fe2000f8ec0ff */
[----:B------:R-:W-:Y:S01]  /*66d0*/  ULDC UR5, c[0x0][0x610] ;  /* 0x0001840000057ab9 */ /* 0x000fe20000000800 */
[----:B------:R-:W-:Y:S01]  /*66e0*/  SHF.R.U64 R3, R4, UR4, R3 ;  /* 0x0000000404037c19 */ /* 0x000fe20008001203 */
[----:B------:R-:W-:Y:S01]  /*66f0*/  ULDC UR4, c[0x0][0x638] ;  /* 0x00018e0000047ab9 */ /* 0x000fe20000000800 */
[----:B------:R-:W-:-:S03]  /*6700*/  LOP3.LUT R14, R14, UR15, RZ, 0xc0, !PT ;  /* 0x0000000f0e0e7c12 */ /* 0x000fc6000f8ec0ff */
[----:B------:R-:W-:Y:S02]  /*6710*/  IMAD.MOV R4, RZ, RZ, -R3 ;  /* 0x000000ffff047224 */ /* 0x000fe400078e0a03 */
[----:B------:R-:W-:Y:S02]  /*6720*/  IMAD R3, R3, UR17, R2 ;  /* 0x0000001103037c24 */ /* 0x000fe4000f8e0202 */
[----:B------:R-:W-:Y:S01]  /*6730*/  IMAD R13, R4, UR4, R13 ;  /* 0x00000004040d7c24 */ /* 0x000fe2000f8e020d */
[----:B------:R-:W-:Y:S01]  /*6740*/  ULDC UR4, c[0x0][0x600] ;  /* 0x0001800000047ab9 */ /* 0x000fe20000000800 */
[----:B------:R-:W-:Y:S02]  /*6750*/  IMAD R12, R3, UR5, R12 ;  /* 0x00000005030c7c24 */ /* 0x000fe4000f8e020c */
[----:B------:R-:W-:Y:S02]  /*6760*/  IMAD R13, R13, UR4, R14 ;  /* 0x000000040d0d7c24 */ /* 0x000fe4000f8e020e */
[----:B------:R-:W-:-:S02]  /*6770*/  IMAD.MOV.U32 R3, RZ, RZ, 0x1 ;  /* 0x00000001ff037424 */ /* 0x000fc400078e00ff */
[----:B------:R-:W-:Y:S01]  /*6780*/  IMAD.MOV.U32 R2, RZ, RZ, R11 ;  /* 0x000000ffff027224 */ /* 0x000fe200078e000b */
[----:B------:R-:W-:Y:S02]  /*6790*/  SEL R22, R13, R12, !P4 ;  /* 0x0000000c0d167207 */ /* 0x000fe40006000000 */
[----:B------:R-:W-:-:S07]  /*67a0*/  SEL R19, R12, R13, !P4 ;  /* 0x0000000d0c137207 */ /* 0x000fce0006000000 */
.L_x_180:
[----:B------:R-:W-:Y:S05]  /*67b0*/  BSYNC B1 ;  /* 0x0000000000017941 */ /* 0x000fea0003800000 */
.L_x_179:
[----:B------:R-:W-:-:S13]  /*67c0*/  LOP3.LUT P1, RZ, R3, 0xff, RZ, 0xc0, !PT ;  /* 0x000000ff03ff7812 */ /* 0x000fda000782c0ff */
[----:B------:R-:W-:Y:S05]  /*67d0*/  @P1 BRA `(.L_x_183) ;  /* 0xfffffff400241947 */ /* 0x000fea000383ffff */
[----:B------:R-:W-:Y:S05]  /*67e0*/  BSYNC B0 ;  /* 0x0000000000007941 */ /* 0x000fea0003800000 */
.L_x_171:
[----:B------:R-:W-:-:S03]  /*67f0*/  UMOV UR4, 0xffffffff ;  /* 0xffffffff00047882 */ /* 0x000fc60000000000 */
[----:B------:R-:W-:Y:S05]  /*6800*/  BRA.DIV UR4, `(.L_x_184) ;  /* 0x0000000604647947 */ /* 0x000fea000b800000 */
[----:B------:R-:W-:-:S13]  /*6810*/  ELECT P6, URZ, PT ;  /* 0x00000000003f782f */ /* 0x000fda00038c0000 */
.L_x_201:
[----:B------:R-:W-:Y:S04]  /*6820*/  BSSY B0, `(.L_x_185) ;  /* 0x0000034000007945 */ /* 0x000fe80003800000 */
[----:B------:R-:W-:Y:S05]  /*6830*/  @!P6 BRA `(.L_x_186) ;  /* 0x0000000000c8e947 */ /* 0x000fea0003800000 */
[----:B------:R-:W-:-:S04]  /*6840*/  LOP3.LUT R16, R16, 0x2, RZ, 0xfc, !PT ;  /* 0x0000000210107812 */ /* 0x000fc800078efcff */
[----:B------:R-:W-:-:S13]  /*6850*/  ISETP.NE.AND P0, PT, R16, 0x3, PT ;  /* 0x000000031000780c */ /* 0x000fda0003f05270 */
[----:B------:R-:W-:Y:S05]  /*6860*/  @!P0 BRA `(.L_x_187) ;  /* 0x0000000000048947 */ /* 0x000fea0003800000 */
[----:B------:R-:W-:Y:S01]  /*6870*/  BPT.TRAP 0x1 ;  /* 0x000000040000795c */ /* 0x000fe20000300000 */
.L_x_187:
[----:B------:R-:W0:Y:S01]  /*6880*/  S2R R3, SR_CgaCtaId ;  /* 0x0000000000037919 */ /* 0x000e220000008800 */
[----:B------:R-:W-:-:S04]  /*6890*/  MOV R2, 0x400 ;  /* 0x0000040000027802 */ /* 0x000fc80000000f00 */
[----:B0-----:R-:W-:Y:S02]  /*68a0*/  LEA R3, R3, R2, 0x18 ;  /* 0x0000000203037211 */ /* 0x001fe400078ec0ff */
[----:B------:R-:W-:-:S03]  /*68b0*/  SHF.L.U32 R2, R0, 0x1f, RZ ;  /* 0x0000001f00027819 */ /* 0x000fc600000006ff */
[----:B------:R-:W-:-:S04]  /*68c0*/  VIADD R3, R3, 0x28 ;  /* 0x0000002803037836 */ /* 0x000fc80000000000 */
[C---:B------:R-:W-:Y:S02]  /*68d0*/  IMAD R7, R8.reuse, 0x8, R3 ;  /* 0x0000000808077824 */ /* 0x040fe400078e0203 */
[----:B------:R-:W-:Y:S02]  /*68e0*/  VIADD R8, R8, 0x1 ;  /* 0x0000000108087836 */ /* 0x000fe40000000000 */
[----:B------:R-:W0:Y:S03]  /*68f0*/  SYNCS.PHASECHK.TRANS64.TRYWAIT P0, [R7+URZ], R2 ;  /* 0x00000002070075a7 */ /* 0x000e26000800017f */
[----:B------:R-:W-:-:S04]  /*6900*/  ISETP.NE.AND P1, PT, R8, 0x5, PT ;  /* 0x000000050800780c */ /* 0x000fc80003f25270 */
[----:B------:R-:W-:Y:S02]  /*6910*/  SEL R5, RZ, 0x1, P1 ;  /* 0x00000001ff057807 */ /* 0x000fe40000800000 */
[----:B------:R-:W-:Y:S02]  /*6920*/  SEL R8, R8, RZ, P1 ;  /* 0x000000ff08087207 */ /* 0x000fe40000800000 */
[----:B------:R-:W-:-:S03]  /*6930*/  LOP3.LUT R5, R0, R5, RZ, 0x3c, !PT ;  /* 0x0000000500057212 */ /* 0x000fc600078e3cff */
[----:B------:R-:W-:Y:S01]  /*6940*/  IMAD R9, R8, 0x8, R3 ;  /* 0x0000000808097824 */ /* 0x000fe200078e0203 */
[----:B------:R-:W-:Y:S01]  /*6950*/  SHF.L.U32 R4, R5, 0x1f, RZ ;  /* 0x0000001f05047819 */ /* 0x000fe200000006ff */
[----:B0-----:R-:W-:Y:S06]  /*6960*/  @!P0 BRA `(.L_x_188) ;  /* 0x00000004002c8947 */ /* 0x001fec0003800000 */
.L_x_202:
[----:B------:R-:W1:Y:S01]  /*6970*/  SYNCS.PHASECHK.TRANS64.TRYWAIT P0, [R9+URZ], R4 ;  /* 0x00000004090075a7 */ /* 0x000e62000800017f */
[----:B------:R-:W-:-:S05]  /*6980*/  VIADD R0, R8, 0x1 ;  /* 0x0000000108007836 */ /* 0x000fca0000000000 */
[----:B------:R-:W-:-:S04]  /*6990*/  ISETP.NE.AND P1, PT, R0, 0x5, PT ;  /* 0x000000050000780c */ /* 0x000fc80003f25270 */
[----:B0-----:R-:W-:Y:S02]  /*69a0*/  SEL R2, RZ, 0x1, P1 ;  /* 0x00000001ff027807 */ /* 0x001fe40000800000 */
[----:B------:R-:W-:Y:S02]  /*69b0*/  SEL R0, R0, RZ, P1 ;  /* 0x000000ff00007207 */ /* 0x000fe40000800000 */
[----:B------:R-:W-:-:S03]  /*69c0*/  LOP3.LUT R7, R5, R2, RZ, 0x3c, !PT ;  /* 0x0000000205077212 */ /* 0x000fc600078e3cff */
[----:B------:R-:W-:Y:S01]  /*69d0*/  IMAD R6, R0, 0x8, R3 ;  /* 0x0000000800067824 */ /* 0x000fe200078e0203 */
[----:B------:R-:W-:Y:S01]  /*69e0*/  SHF.L.U32 R5, R7, 0x1f, RZ ;  /* 0x0000001f07057819 */ /* 0x000fe200000006ff */
[----:B-1----:R-:W-:Y:S06]  /*69f0*/  @!P0 BRA `(.L_x_189) ;  /* 0x00000004001c8947 */ /* 0x002fec0003800000 */
.L_x_203:
[----:B------:R-:W1:Y:S01]  /*6a00*/  SYNCS.PHASECHK.TRANS64.TRYWAIT P0, [R6+URZ], R5 ;  /* 0x00000005060075a7 */ /* 0x000e62000800017f */
[----:B------:R-:W-:-:S05]  /*6a10*/  VIADD R0, R0, 0x1 ;  /* 0x0000000100007836 */ /* 0x000fca0000000000 */
[----:B------:R-:W-:-:S04]  /*6a20*/  ISETP.NE.AND P1, PT, R0, 0x5, PT ;  /* 0x000000050000780c */ /* 0x000fc80003f25270 */
[----:B------:R-:W-:Y:S02]  /*6a30*/  SEL R2, RZ, 0x1, P1 ;  /* 0x00000001ff027807 */ /* 0x000fe40000800000 */
[----:B------:R-:W-:Y:S02]  /*6a40*/  SEL R0, R0, RZ, P1 ;  /* 0x000000ff00007207 */ /* 0x000fe40000800000 */
[----:B------:R-:W-:-:S03]  /*6a50*/  LOP3.LUT R7, R7, R2, RZ, 0x3c, !PT ;  /* 0x0000000207077212 */ /* 0x000fc600078e3cff */
[----:B0-----:R-:W-:Y:S01]  /*6a60*/  IMAD R9, R0, 0x8, R3 ;  /* 0x0000000800097824 */ /* 0x001fe200078e0203 */
[----:B------:R-:W-:Y:S01]  /*6a70*/  SHF.L.U32 R4, R7, 0x1f, RZ ;  /* 0x0000001f07047819 */ /* 0x000fe200000006ff */
[----:B-1----:R-:W-:Y:S06]  /*6a80*/  @!P0 BRA `(.L_x_190) ;  /* 0x00000004000c8947 */ /* 0x002fec0003800000 */
.L_x_204:
[----:B------:R-:W1:Y:S01]  /*6a90*/  SYNCS.PHASECHK.TRANS64.TRYWAIT P0, [R9+URZ], R4 ;  /* 0x00000004090075a7 */ /* 0x000e62000800017f */
[----:B------:R-:W-:-:S05]  /*6aa0*/  VIADD R0, R0, 0x1 ;  /* 0x0000000100007836 */ /* 0x000fca0000000000 */
[----:B------:R-:W-:-:S04]  /*6ab0*/  ISETP.NE.AND P1, PT, R0, 0x5, PT ;  /* 0x000000050000780c */ /* 0x000fc80003f25270 */
[----:B------:R-:W-:Y:S02]  /*6ac0*/  SEL R2, RZ, 0x1, P1 ;  /* 0x00000001ff027807 */ /* 0x000fe40000800000 */
[----:B------:R-:W-:Y:S02]  /*6ad0*/  SEL R0, R0, RZ, P1 ;  /* 0x000000ff00007207 */ /* 0x000fe40000800000 */
[----:B------:R-:W-:Y:S01]  /*6ae0*/  LOP3.LUT R2, R7, R2, RZ, 0x3c, !PT ;  /* 0x0000000207027212 */ /* 0x000fe200078e3cff */
[----:B-1----:R-:W-:Y:S06]  /*6af0*/  @!P0 BRA `(.L_x_191) ;  /* 0x0000000400048947 */ /* 0x002fec0003800000 */
.L_x_205:
[----:B------:R-:W-:Y:S01]  /*6b00*/  IMAD R3, R0, 0x8, R3 ;  /* 0x0000000800037824 */ /* 0x000fe200078e0203 */
[----:B------:R-:W-:-:S07]  /*6b10*/  SHF.L.U32 R0, R2, 0x1f, RZ ;  /* 0x0000001f02007819 */ /* 0x000fce00000006ff */
.L_x_192:
[----:B--2---:R2:W3:Y:S02]  /*6b20*/  SYNCS.PHASECHK.TRANS64.TRYWAIT P0, [R3+URZ], R0 ;  /* 0x00000000030075a7 */ /* 0x0044e4000800017f */
[----:B---3--:R-:W-:Y:S05]  /*6b30*/  @!P0 NANOSLEEP.SYNCS 0x989680 ;  /* 0x009896800000895d */ /* 0x008fea0003900000 */
[----:B------:R-:W3:Y:S02]  /*6b40*/  @!P0 SYNCS.PHASECHK.TRANS64 P0, [R3+URZ], R0 ;  /* 0x00000000030085a7 */ /* 0x000ee4000800007f */
[----:B---3--:R-:W-:Y:S05]  /*6b50*/  @!P0 BRA `(.L_x_192) ;  /* 0xfffffffc00f08947 */ /* 0x008fea000383ffff */
.L_x_186:
[----:B------:R-:W-:Y:S05]  /*6b60*/  BSYNC B0 ;  /* 0x0000000000007941 */ /* 0x000fea0003800000 */
.L_x_185:
[----:B------:R-:W-:Y:S05]  /*6b70*/  EXIT ;  /* 0x000000000000794d */ /* 0x000fea0003800000 */
.L_x_19:
[----:B-1----:R1:W2:Y:S02]  /*6b80*/  SYNCS.PHASECHK.TRANS64.TRYWAIT P0, [R97+URZ], R0 ;  /* 0x00000000610075a7 */ /* 0x0022a4000800017f */
[----:B--2---:R-:W-:Y:S05]  /*6b90*/  @!P0 NANOSLEEP.SYNCS 0x989680 ;  /* 0x009896800000895d */ /* 0x004fea0003900000 */
[----:B------:R-:W2:Y:S02]  /*6ba0*/  @!P0 SYNCS.PHASECHK.TRANS64 P0, [R97+URZ], R0 ;  /* 0x00000000610085a7 */ /* 0x000ea4000800007f */
[----:B--2---:R-:W-:Y:S05]  /*6bb0*/  @!P0 BRA `(.L_x_19) ;  /* 0xfffffffc00f08947 */ /* 0x004fea000383ffff */
[----:B------:R-:W-:Y:S05]  /*6bc0*/  BRA `(.L_x_193) ;  /* 0xffffffa800e87947 */ /* 0x000fea000383ffff */
.L_x_24:
[----:B--2---:R2:W3:Y:S02]  /*6bd0*/  SYNCS.PHASECHK.TRANS64.TRYWAIT P1, [R3+URZ], R0 ;  /* 0x00000000030075a7 */ /* 0x0044e4000802017f */
[----:B---3--:R-:W-:Y:S05]  /*6be0*/  @!P1 NANOSLEEP.SYNCS 0x989680 ;  /* 0x009896800000995d */ /* 0x008fea0003900000 */
[----:B------:R-:W3:Y:S02]  /*6bf0*/  @!P1 SYNCS.PHASECHK.TRANS64 P1, [R3+URZ], R0 ;  /* 0x00000000030095a7 */ /* 0x000ee4000802007f */
[----:B---3--:R-:W-:Y:S05]  /*6c00*/  @!P1 BRA `(.L_x_24) ;  /* 0xfffffffc00f09947 */ /* 0x008fea000383ffff */
[----:B------:R-:W-:Y:S05]  /*6c10*/  BRA `(.L_x_23) ;  /* 0xffffffac00507947 */ /* 0x000fea000383ffff */
.L_x_29:
[----:B--2---:R-:W-:-:S04]  /*6c20*/  IMAD.U32 R5, RZ, RZ, UR4 ;  /* 0x00000004ff057e24 */ /* 0x004fc8000f8e00ff */
[----:B------:R2:W3:Y:S03]  /*6c30*/  SYNCS.PHASECHK.TRANS64.TRYWAIT P1, [R5+URZ], R4 ;  /* 0x00000004050075a7 */ /* 0x0004e6000802017f */
[----:B---3--:R-:W-:Y:S05]  /*6c40*/  @!P1 NANOSLEEP.SYNCS 0x989680 ;  /* 0x009896800000995d */ /* 0x008fea0003900000 */
[----:B------:R-:W3:Y:S02]  /*6c50*/  @!P1 SYNCS.PHASECHK.TRANS64 P1, [R5+URZ], R4 ;  /* 0x00000004050095a7 */ /* 0x000ee4000802007f */
[----:B---3--:R-:W-:Y:S05]  /*6c60*/  @!P1 BRA `(.L_x_29) ;  /* 0xfffffffc00ec9947 */ /* 0x008fea000383ffff */
[----:B------:R-:W-:Y:S05]  /*6c70*/  BRA `(.L_x_28) ;  /* 0xffffffac00c87947 */ /* 0x000fea000383ffff */
.L_x_35:
[----:B-1----:R1:W2:Y:S02]  /*6c80*/  SYNCS.PHASECHK.TRANS64.TRYWAIT P0, [R97+URZ+0x10], R0 ;  /* 0x00001000610075a7 */ /* 0x0022a4000800017f */
[----:B--2---:R-:W-:Y:S05]  /*6c90*/  @!P0 NANOSLEEP.SYNCS 0x989680 ;  /* 0x009896800000895d */ /* 0x004fea0003900000 */
[----:B------:R-:W2:Y:S02]  /*6ca0*/  @!P0 SYNCS.PHASECHK.TRANS64 P0, [R97+URZ+0x10], R0 ;  /* 0x00001000610085a7 */ /* 0x000ea4000800007f */
[----:B--2---:R-:W-:Y:S05]  /*6cb0*/  @!P0 BRA `(.L_x_35) ;  /* 0xfffffffc00f08947 */ /* 0x004fea000383ffff */
[----:B------:R-:W-:Y:S05]  /*6cc0*/  BRA `(.L_x_194) ;  /* 0xffffffb000d47947 */ /* 0x000fea000383ffff */
.L_x_172:
[----:B------:R-:W-:Y:S01]  /*6cd0*/  BSSY B1, `(.L_x_195) ;  /* 0x0000006000017945 */ /* 0x000fe20003800000 */
[----:B------:R-:W-:-:S07]  /*6ce0*/  IMAD.MOV.U32 R15, RZ, RZ, -0x1 ;  /* 0xffffffffff0f7424 */ /* 0x000fce00078e00ff */
[----:B-----5:R-:W-:Y:S05]  /*6cf0*/  WARPSYNC.COLLECTIVE R15, `(.L_x_196) ;  /* 0x000000000f0c7348 */ /* 0x020fea0003c00000 */
[----:B------:R-:W-:Y:S02]  /*6d00*/  ELECT P6, UR62, PT ;  /* 0x00000000003e782f */ /* 0x000fe400038c0000 */
[----:B------:R-:W-:Y:S01]  /*6d10*/  MOV R14, UR62 ;  /* 0x0000003e000e7c02 */ /* 0x000fe20008000f00 */
[----:B-----5:R-:W-:Y:S10]  /*6d20*/  ENDCOLLECTIVE ;  /* 0x000000000000791b */ /* 0x020ff40003800000 */
.L_x_196:
[----:B------:R-:W-:Y:S05]  /*6d30*/  BSYNC B1 ;  /* 0x0000000000017941 */ /* 0x000fea0003800000 */
.L_x_195:
[----:B------:R-:W-:Y:S05]  /*6d40*/  BRA `(.L_x_197) ;  /* 0xffffffec00d47947 */ /* 0x000fea000383ffff */
.L_x_175:
[----:B0-----:R0:W1:Y:S02]  /*6d50*/  SYNCS.PHASECHK.TRANS64.TRYWAIT P1, [R12+URZ+0x28], R5 ;  /* 0x000028050c0075a7 */ /* 0x001064000802017f */
[----:B-1----:R-:W-:Y:S05]  /*6d60*/  @!P1 NANOSLEEP.SYNCS 0x989680 ;  /* 0x009896800000995d */ /* 0x002fea0003900000 */
[----:B------:R-:W1:Y:S02]  /*6d70*/  @!P1 SYNCS.PHASECHK.TRANS64 P1, [R12+URZ+0x28], R5 ;  /* 0x000028050c0095a7 */ /* 0x000e64000802007f */
[----:B-1----:R-:W-:Y:S05]  /*6d80*/  @!P1 BRA `(.L_x_175) ;  /* 0xfffffffc00f09947 */ /* 0x002fea000383ffff */
[----:B------:R-:W-:Y:S05]  /*6d90*/  BRA `(.L_x_198) ;  /* 0xfffffff000087947 */ /* 0x000fea000383ffff */
.L_x_184:
[----:B------:R-:W-:Y:S01]  /*6da0*/  BSSY B0, `(.L_x_199) ;  /* 0x0000006000007945 */ /* 0x000fe20003800000 */
[----:B------:R-:W-:-:S07]  /*6db0*/  IMAD.MOV.U32 R15, RZ, RZ, -0x1 ;  /* 0xffffffffff0f7424 */ /* 0x000fce00078e00ff */
[----:B-----5:R-:W-:Y:S05]  /*6dc0*/  WARPSYNC.COLLECTIVE R15, `(.L_x_200) ;  /* 0x000000000f0c7348 */ /* 0x020fea0003c00000 */
[----:B------:R-:W-:Y:S02]  /*6dd0*/  ELECT P6, UR62, PT ;  /* 0x00000000003e782f */ /* 0x000fe400038c0000 */
[----:B------:R-:W-:Y:S01]  /*6de0*/  MOV R14, UR62 ;  /* 0x0000003e000e7c02 */ /* 0x000fe20008000f00 */
[----:B-----5:R-:W-:Y:S10]  /*6df0*/  ENDCOLLECTIVE ;  /* 0x000000000000791b */ /* 0x020ff40003800000 */
.L_x_200:
[----:B------:R-:W-:Y:S05]  /*6e00*/  BSYNC B0 ;  /* 0x0000000000007941 */ /* 0x000fea0003800000 */
.L_x_199:
[----:B------:R-:W-:Y:S05]  /*6e10*/  BRA `(.L_x_201) ;  /* 0xfffffff800807947 */ /* 0x000fea000383ffff */
.L_x_188:
[----:B0-----:R0:W1:Y:S02]  /*6e20*/  SYNCS.PHASECHK.TRANS64.TRYWAIT P0, [R7+URZ], R2 ;  /* 0x00000002070075a7 */ /* 0x001064000800017f */
[----:B-1----:R-:W-:Y:S05]  /*6e30*/  @!P0 NANOSLEEP.SYNCS 0x989680 ;  /* 0x009896800000895d */ /* 0x002fea0003900000 */
[----:B------:R-:W1:Y:S02]  /*6e40*/  @!P0 SYNCS.PHASECHK.TRANS64 P0, [R7+URZ], R2 ;  /* 0x00000002070085a7 */ /* 0x000e64000800007f */
[----:B-1----:R-:W-:Y:S05]  /*6e50*/  @!P0 BRA `(.L_x_188) ;  /* 0xfffffffc00f08947 */ /* 0x002fea000383ffff */
[----:B------:R-:W-:Y:S05]  /*6e60*/  BRA `(.L_x_202) ;  /* 0xfffffff800c07947 */ /* 0x000fea000383ffff */
.L_x_189:
[----:B0-----:R0:W1:Y:S02]  /*6e70*/  SYNCS.PHASECHK.TRANS64.TRYWAIT P0, [R9+URZ], R4 ;  /* 0x00000004090075a7 */ /* 0x001064000800017f */
[----:B-1----:R-:W-:Y:S05]  /*6e80*/  @!P0 NANOSLEEP.SYNCS 0x989680 ;  /* 0x009896800000895d */ /* 0x002fea0003900000 */
[----:B------:R-:W1:Y:S02]  /*6e90*/  @!P0 SYNCS.PHASECHK.TRANS64 P0, [R9+URZ], R4 ;  /* 0x00000004090085a7 */ /* 0x000e64000800007f */
[----:B-1----:R-:W-:Y:S05]  /*6ea0*/  @!P0 BRA `(.L_x_189) ;  /* 0xfffffffc00f08947 */ /* 0x002fea000383ffff */
[----:B------:R-:W-:Y:S05]  /*6eb0*/  BRA `(.L_x_203) ;  /* 0xfffffff800d07947 */ /* 0x000fea000383ffff */
.L_x_190:
[----:B0-----:R0:W1:Y:S02]  /*6ec0*/  SYNCS.PHASECHK.TRANS64.TRYWAIT P0, [R6+URZ], R5 ;  /* 0x00000005060075a7 */ /* 0x001064000800017f */
[----:B-1----:R-:W-:Y:S05]  /*6ed0*/  @!P0 NANOSLEEP.SYNCS 0x989680 ;  /* 0x009896800000895d */ /* 0x002fea0003900000 */
[----:B------:R-:W1:Y:S02]  /*6ee0*/  @!P0 SYNCS.PHASECHK.TRANS64 P0, [R6+URZ], R5 ;  /* 0x00000005060085a7 */ /* 0x000e64000800007f */
[----:B-1----:R-:W-:Y:S05]  /*6ef0*/  @!P0 BRA `(.L_x_190) ;  /* 0xfffffffc00f08947 */ /* 0x002fea000383ffff */
[----:B------:R-:W-:Y:S05]  /*6f00*/  BRA `(.L_x_204) ;  /* 0xfffffff800e07947 */ /* 0x000fea000383ffff */
.L_x_191:
[----:B-1----:R1:W2:Y:S02]  /*6f10*/  SYNCS.PHASECHK.TRANS64.TRYWAIT P0, [R9+URZ], R4 ;  /* 0x00000004090075a7 */ /* 0x0022a4000800017f */
[----:B--2---:R-:W-:Y:S05]  /*6f20*/  @!P0 NANOSLEEP.SYNCS 0x989680 ;  /* 0x009896800000895d */ /* 0x004fea0003900000 */
[----:B------:R-:W2:Y:S02]  /*6f30*/  @!P0 SYNCS.PHASECHK.TRANS64 P0, [R9+URZ], R4 ;  /* 0x00000004090085a7 */ /* 0x000ea4000800007f */
[----:B--2---:R-:W-:Y:S05]  /*6f40*/  @!P0 BRA `(.L_x_191) ;  /* 0xfffffffc00f08947 */ /* 0x004fea000383ffff */
[----:B------:R-:W-:Y:S05]  /*6f50*/  BRA `(.L_x_205) ;  /* 0xfffffff800e87947 */ /* 0x000fea000383ffff */
.L_x_206:
[----:B------:R-:W-:-:S00]  /*6f60*/  BRA `(.L_x_206) ;  /* 0xfffffffc00fc7947 */ /* 0x000fc0000383ffff */
[----:B------:R-:W-:-:S00]  /*6f70*/  NOP ;  /* 0x0000000000007918 */ /* 0x000fc00000000000 */
        /* <DEDUP_REMOVED lines=8> */
.L_x_207:


//--------------------- .nv.global.init           --------------------------
	.section	.nv.global.init,"aw",@progbits
.nv.global.init:
	.type		$str$22,@object
	.size		$str$22,($str$23 - $str$22)
$str$22:
        /*0000*/ 	.byte	0x6b, 0x5f, 0x74, 0x69, 0x6c, 0x65, 0x5f, 0x63, 0x6f, 0x75, 0x6e, 0x74, 0x20, 0x3e, 0x3d, 0x20
        /*0010*/ 	.byte	0x31, 0x00
	.type		$str$23,@object
	.size		$str$23,(__unnamed_1 - $str$23)
$str$23:
        /*0012*/ 	.byte	0x2f, 0x74, 0x6d, 0x70, 0x2f, 0x63, 0x75, 0x74, 0x6c, 0x61, 0x73, 0x73, 0x5f, 0x73, 0x77, 0x65
        /*0022*/ 	.byte	0x65, 0x70, 0x5f, 0x73, 0x72, 0x63, 0x2f, 0x69, 0x6e, 0x63, 0x6c, 0x75, 0x64, 0x65, 0x2f, 0x63
        /*0032*/ 	.byte	0x75, 0x74, 0x6c, 0x61, 0x73, 0x73, 0x2f, 0x67, 0x65, 0x6d, 0x6d, 0x2f, 0x63, 0x6f, 0x6c, 0x6c
        /*0042*/ 	.byte	0x65, 0x63, 0x74, 0x69, 0x76, 0x65, 0x2f, 0x73, 0x6d, 0x39, 0x30, 0x5f, 0x6d, 0x6d, 0x61, 0x5f
        /*0052*/ 	.byte	0x74, 0x6d, 0x61, 0x5f, 0x67, 0x6d, 0x6d, 0x61, 0x5f, 0x73, 0x73, 0x5f, 0x77, 0x61, 0x72, 0x70
        /*0062*/ 	.byte	0x73, 0x70, 0x65, 0x63, 0x69, 0x61, 0x6c, 0x69, 0x7a, 0x65, 0x64, 0x2e, 0x68, 0x70, 0x70, 0x00
	.type		__unnamed_1,@object
	.size		__unnamed_1,(.L_0 - __unnamed_1)
__unnamed_1:
        /*0072*/ 	.byte	0x76, 0x6f, 0x69, 0x64, 0x20, 0x63, 0x75, 0x74, 0x6c, 0x61, 0x73, 0x73, 0x3a, 0x3a, 0x67, 0x65
        /* <DEDUP_REMOVED lines=172> */
        /*0b42*/ 	.byte	0x69, 0x74, 0x79, 0x5d, 0x00
.L_0:


//--------------------- .nv.shared._ZN7cutlass13device_kernelINS_4gemm6kernel13GemmUniversalIN4cute5tupleIJiiiiEEENS1_10collective13CollectiveMmaINS1_34MainloopSm90TmaGmmaWarpSpecializedILi5ENS5_IJNS4_1CILi2EEENSA_ILi1EEESC_EEENS1_32KernelTmaWarpSpecializedPingpongEEENS5_IJNSA_ILi64EEENSA_ILi128EEESG_EEEaNS5_IJlSC_lEEEaSJ_NS4_8TiledMMAINS4_8MMA_AtomIJNS4_4SM904GMMA27MMA_64x128x32_S32S8S8_SS_TNEEEENS4_6LayoutINS5_IJSC_SC_SC_EEENS5_IJNSA_ILi0EEESS_SS_EEEEENS5_IJNS4_10UnderscoreESV_SV_EEEEENS4_13SM90_TMA_LOADENS4_14ComposedLayoutINS4_7SwizzleILi2ELi4ELi3EEENS4_18smem_ptr_flag_bitsILi8EEENSQ_INS5_IJNSA_ILi8EEESG_EEENS5_IJSG_SC_EEEEEEEvNS4_8identityENS4_23SM90_TMA_LOAD_MULTICASTES18_vS19_EENS_8epilogue10collective6detail29Sm90TmaWarpSpecializedAdapterINS1D_15DefaultEpilogueIaSJ_SJ_NS1C_6thread17LinearCombinationIaLi1EiiLNS1H_9ScaleType4KindE0ELNS_15FloatRoundStyleE2EaEENS1_15EpilogueDefaultEEEEEvvEEEEvNT_6ParamsE --------------------------
	.section	.nv.shared._ZN7cutlass13device_kernelINS_4gemm6kernel13GemmUniversalIN4cute5tupleIJiiiiEEENS1_10collective13CollectiveMmaINS1_34MainloopSm90TmaGmmaWarpSpecializedILi5ENS5_IJNS4_1CILi2EEENSA_ILi1EEESC_EEENS1_32KernelTmaWarpSpecializedPingpongEEENS5_IJNSA_ILi64EEENSA_ILi128EEESG_EEEaNS5_IJlSC_lEEEaSJ_NS4_8TiledMMAINS4_8MMA_AtomIJNS4_4SM904GMMA27MMA_64x128x32_S32S8S8_SS_TNEEEENS4_6LayoutINS5_IJSC_SC_SC_EEENS5_IJNSA_ILi0EEESS_SS_EEEEENS5_IJNS4_10UnderscoreESV_SV_EEEEENS4_13SM90_TMA_LOADENS4_14ComposedLayoutINS4_7SwizzleILi2ELi4ELi3EEENS4_18smem_ptr_flag_bitsILi8EEENSQ_INS5_IJNSA_ILi8EEESG_EEENS5_IJSG_SC_EEEEEEEvNS4_8identityENS4_23SM90_TMA_LOAD_MULTICASTES18_vS19_EENS_8epilogue10collective6detail29Sm90TmaWarpSpecializedAdapterINS1D_15DefaultEpilogueIaSJ_SJ_NS1C_6thread17LinearCombinationIaLi1EiiLNS1H_9ScaleType4KindE0ELNS_15FloatRoundStyleE2EaEENS1_15EpilogueDefaultEEEEEvvEEEEvNT_6ParamsE,"aw",@nobits
	.sectionflags	@""
	.align	16
	.zero		1024


//--------------------- .nv.shared.reserved.0     --------------------------
	.section	.nv.shared.reserved.0,"aw",@nobits
	.weak		__nv_reservedSMEM_offset_0_alias
	.size		__nv_reservedSMEM_offset_0_alias, 0, 0
	.other		__nv_reservedSMEM_offset_0_alias,@"STO_CUDA_RESERVED_SHARED STV_DEFAULT"
__nv_reservedSMEM_offset_0_alias:
	.zero		0


//--------------------- .nv.global                --------------------------
	.section	.nv.global,"aw",@nobits
.nv.global:
	.type		_ZN39_INTERNAL_d79b64e7_4_k_cu_1c3fceb4_57734cute1_E,@object
	.size		_ZN39_INTERNAL_d79b64e7_4_k_cu_1c3fceb4_57734cute1_E,(_ZN39_INTERNAL_d79b64e7_4_k_cu_1c3fceb4_57734cuda3std3__45__cpo6cbeginE - _ZN39_INTERNAL_d79b64e7_4_k_cu_1c3fceb4_57734cute1_E)
_ZN39_INTERNAL_d79b64e7_4_k_cu_1c3fceb4_57734cute1_E:
	.zero		1
	.type		_ZN39_INTERNAL_d79b64e7_4_k_cu_1c3fceb4_57734cuda3std3__45__cpo6cbeginE,@object
	.size		_ZN39_INTERNAL_d79b64e7_4_k_cu_1c3fceb4_57734cuda3std3__45__cpo6cbeginE,(_ZN39_INTERNAL_d79b64e7_4_k_cu_1c3fceb4_57734cuda3std3__48in_placeE - _ZN39_INTERNAL_d79b64e7_4_k_cu_1c3fceb4_57734cuda3std3__45__cpo6cbeginE)
_ZN39_INTERNAL_d79b64e7_4_k_cu_1c3fceb4_57734cuda3std3__45__cpo6cbeginE:
	.zero		1
	.type		_ZN39_INTERNAL_d79b64e7_4_k_cu_1c3fceb4_57734cuda3std3__48in_placeE,@object
	.size		_ZN39_INTERNAL_d79b64e7_4_k_cu_1c3fceb4_57734cuda3std3__48in_placeE,(_ZN39_INTERNAL_d79b64e7_4_k_cu_1c3fceb4_57734cuda3std6ranges3__45__cpo9iter_moveE - _ZN39_INTERNAL_d79b64e7_4_k_cu_1c3fceb4_57734cuda3std3__48in_placeE)
_ZN39_INTERNAL_d79b64e7_4_k_cu_1c3fceb4_57734cuda3std3__48in_placeE:
	.zero		1
	.type		_ZN39_INTERNAL_d79b64e7_4_k_cu_1c3fceb4_57734cuda3std6ranges3__45__cpo9iter_moveE,@object
	.size		_ZN39_INTERNAL_d79b64e7_4_k_cu_1c3fceb4_57734cuda3std6ranges3__45__cpo9iter_moveE,(_ZN39_INTERNAL_d79b64e7_4_k_cu_1c3fceb4_57734cuda3std3__45__cpo5beginE - _ZN39_INTERNAL_d79b64e7_4_k_cu_1c3fceb4_57734cuda3std6ranges3__45__cpo9iter_moveE)
_ZN39_INTERNAL_d79b64e7_4_k_cu_1c3fceb4_57734cuda3std6ranges3__45__cpo9iter_moveE:
	.zero		1
	.type		_ZN39_INTERNAL_d79b64e7_4_k_cu_1c3fceb4_57734cuda3std3__45__cpo5beginE,@object
	.size		_ZN39_INTERNAL_d79b64e7_4_k_cu_1c3fceb4_57734cuda3std3__45__cpo5beginE,(_ZN39_INTERNAL_d79b64e7_4_k_cu_1c3fceb4_57734cuda3std3__441_GLOBAL__N__d79b64e7_4_k_cu_1c3fceb4_57736ignoreE - _ZN39_INTERNAL_d79b64e7_4_k_cu_1c3fceb4_57734cuda3std3__45__cpo5beginE)
_ZN39_INTERNAL_d79b64e7_4_k_cu_1c3fceb4_57734cuda3std3__45__cpo5beginE:
	.zero		1
	.type		_ZN39_INTERNAL_d79b64e7_4_k_cu_1c3fceb4_57734cuda3std3__441_GLOBAL__N__d79b64e7_4_k_cu_1c3fceb4_57736ignoreE,@object
	.size		_ZN39_INTERNAL_d79b64e7_4_k_cu_1c3fceb4_57734cuda3std3__441_GLOBAL__N__d79b64e7_4_k_cu_1c3fceb4_57736ignoreE,(_ZN39_INTERNAL_d79b64e7_4_k_cu_1c3fceb4_57734cute7productE - _ZN39_INTERNAL_d79b64e7_4_k_cu_1c3fceb4_57734cuda3std3__441_GLOBAL__N__d79b64e7_4_k_cu_1c3fceb4_57736ignoreE)
_ZN39_INTERNAL_d79b64e7_4_k_cu_1c3fceb4_57734cuda3std3__441_GLOBAL__N__d79b64e7_4_k_cu_1c3fceb4_57736ignoreE:
	.zero		1
	.type		_ZN39_INTERNAL_d79b64e7_4_k_cu_1c3fceb4_57734cute7productE,@object
	.size		_ZN39_INTERNAL_d79b64e7_4_k_cu_1c3fceb4_57734cute7productE,(_ZN39_INTERNAL_d79b64e7_4_k_cu_1c3fceb4_57734cuda3std3__45__cpo3endE - _ZN39_INTERNAL_d79b64e7_4_k_cu_1c3fceb4_57734cute7productE)
_ZN39_INTERNAL_d79b64e7_4_k_cu_1c3fceb4_57734cute7productE:
	.zero		1
	.type		_ZN39_INTERNAL_d79b64e7_4_k_cu_1c3fceb4_57734cuda3std3__45__cpo3endE,@object
	.size		_ZN39_INTERNAL_d79b64e7_4_k_cu_1c3fceb4_57734cuda3std3__45__cpo3endE,(_ZN39_INTERNAL_d79b64e7_4_k_cu_1c3fceb4_57734cuda3std3__419piecewise_constructE - _ZN39_INTERNAL_d79b64e7_4_k_cu_1c3fceb4_57734cuda3std3__45__cpo3endE)
_ZN39_INTERNAL_d79b64e7_4_k_cu_1c3fceb4_57734cuda3std3__45__cpo3endE:
	.zero		1
	.type		_ZN39_INTERNAL_d79b64e7_4_k_cu_1c3fceb4_57734cuda3std3__419piecewise_constructE,@object
	.size		_ZN39_INTERNAL_d79b64e7_4_k_cu_1c3fceb4_57734cuda3std3__419piecewise_constructE,(_ZN39_INTERNAL_d79b64e7_4_k_cu_1c3fceb4_57734cuda3std3__45__cpo4cendE - _ZN39_INTERNAL_d79b64e7_4_k_cu_1c3fceb4_57734cuda3std3__419piecewise_constructE)
_ZN39_INTERNAL_d79b64e7_4_k_cu_1c3fceb4_57734cuda3std3__419piecewise_constructE:
	.zero		1
	.type		_ZN39_INTERNAL_d79b64e7_4_k_cu_1c3fceb4_57734cuda3std3__45__cpo4cendE,@object
	.size		_ZN39_INTERNAL_d79b64e7_4_k_cu_1c3fceb4_57734cuda3std3__45__cpo4cendE,(_ZN39_INTERNAL_d79b64e7_4_k_cu_1c3fceb4_57734cuda3std6ranges3__45__cpo4swapE - _ZN39_INTERNAL_d79b64e7_4_k_cu_1c3fceb4_57734cuda3std3__45__cpo4cendE)
_ZN39_INTERNAL_d79b64e7_4_k_cu_1c3fceb4_57734cuda3std3__45__cpo4cendE:
	.zero		1
	.type		_ZN39_INTERNAL_d79b64e7_4_k_cu_1c3fceb4_57734cuda3std6ranges3__45__cpo4swapE,@object
	.size		_ZN39_INTERNAL_d79b64e7_4_k_cu_1c3fceb4_57734cuda3std6ranges3__45__cpo4swapE,(.L_8 - _ZN39_INTERNAL_d79b64e7_4_k_cu_1c3fceb4_57734cuda3std6ranges3__45__cpo4swapE)
_ZN39_INTERNAL_d79b64e7_4_k_cu_1c3fceb4_57734cuda3std6ranges3__45__cpo4swapE:
	.zero		1
.L_8:


//--------------------- .nv.constant0._ZN7cutlass13device_kernelINS_4gemm6kernel13GemmUniversalIN4cute5tupleIJiiiiEEENS1_10collective13CollectiveMmaINS1_34MainloopSm90TmaGmmaWarpSpecializedILi5ENS5_IJNS4_1CILi2EEENSA_ILi1EEESC_EEENS1_32KernelTmaWarpSpecializedPingpongEEENS5_IJNSA_ILi64EEENSA_ILi128EEESG_EEEaNS5_IJlSC_lEEEaSJ_NS4_8TiledMMAINS4_8MMA_AtomIJNS4_4SM904GMMA27MMA_64x128x32_S32S8S8_SS_TNEEEENS4_6LayoutINS5_IJSC_SC_SC_EEENS5_IJNSA_ILi0EEESS_SS_EEEEENS5_IJNS4_10UnderscoreESV_SV_EEEEENS4_13SM90_TMA_LOADENS4_14ComposedLayoutINS4_7SwizzleILi2ELi4ELi3EEENS4_18smem_ptr_flag_bitsILi8EEENSQ_INS5_IJNSA_ILi8EEESG_EEENS5_IJSG_SC_EEEEEEEvNS4_8identityENS4_23SM90_TMA_LOAD_MULTICASTES18_vS19_EENS_8epilogue10collective6detail29Sm90TmaWarpSpecializedAdapterINS1D_15DefaultEpilogueIaSJ_SJ_NS1C_6thread17LinearCombinationIaLi1EiiLNS1H_9ScaleType4KindE0ELNS_15FloatRoundStyleE2EaEENS1_15EpilogueDefaultEEEEEvvEEEEvNT_6ParamsE --------------------------
	.section	.nv.constant0._ZN7cutlass13device_kernelINS_4gemm6kernel13GemmUniversalIN4cute5tupleIJiiiiEEENS1_10collective13CollectiveMmaINS1_34MainloopSm90TmaGmmaWarpSpecializedILi5ENS5_IJNS4_1CILi2EEENSA_ILi1EEESC_EEENS1_32KernelTmaWarpSpecializedPingpongEEENS5_IJNSA_ILi64EEENSA_ILi128EEESG_EEEaNS5_IJlSC_lEEEaSJ_NS4_8TiledMMAINS4_8MMA_AtomIJNS4_4SM904GMMA27MMA_64x128x32_S32S8S8_SS_TNEEEENS4_6LayoutINS5_IJSC_SC_SC_EEENS5_IJNSA_ILi0EEESS_SS_EEEEENS5_IJNS4_10UnderscoreESV_SV_EEEEENS4_13SM90_TMA_LOADENS4_14ComposedLayoutINS4_7SwizzleILi2ELi4ELi3EEENS4_18smem_ptr_flag_bitsILi8EEENSQ_INS5_IJNSA_ILi8EEESG_EEENS5_IJSG_SC_EEEEEEEvNS4_8identityENS4_23SM90_TMA_LOAD_MULTICASTES18_vS19_EENS_8epilogue10collective6detail29Sm90TmaWarpSpecializedAdapterINS1D_15DefaultEpilogueIaSJ_SJ_NS1C_6thread17LinearCombinationIaLi1EiiLNS1H_9ScaleType4KindE0ELNS_15FloatRoundStyleE2EaEENS1_15EpilogueDefaultEEEEEvvEEEEvNT_6ParamsE,"a",@progbits
	.sectionflags	@""
	.align	4
.nv.constant0._ZN7cutlass13device_kernelINS_4gemm6kernel13GemmUniversalIN4cute5tupleIJiiiiEEENS1_10collective13CollectiveMmaINS1_34MainloopSm90TmaGmmaWarpSpecializedILi5ENS5_IJNS4_1CILi2EEENSA_ILi1EEESC_EEENS1_32KernelTmaWarpSpecializedPingpongEEENS5_IJNSA_ILi64EEENSA_ILi128EEESG_EEEaNS5_IJlSC_lEEEaSJ_NS4_8TiledMMAINS4_8MMA_AtomIJNS4_4SM904GMMA27MMA_64x128x32_S32S8S8_SS_TNEEEENS4_6LayoutINS5_IJSC_SC_SC_EEENS5_IJNSA_ILi0EEESS_SS_EEEEENS5_IJNS4_10UnderscoreESV_SV_EEEEENS4_13SM90_TMA_LOADENS4_14ComposedLayoutINS4_7SwizzleILi2ELi4ELi3EEENS4_18smem_ptr_flag_bitsILi8EEENSQ_INS5_IJNSA_ILi8EEESG_EEENS5_IJSG_SC_EEEEEEEvNS4_8identityENS4_23SM90_TMA_LOAD_MULTICASTES18_vS19_EENS_8epilogue10collective6detail29Sm90TmaWarpSpecializedAdapterINS1D_15DefaultEpilogueIaSJ_SJ_NS1C_6thread17LinearCombinationIaLi1EiiLNS1H_9ScaleType4KindE0ELNS_15FloatRoundStyleE2EaEENS1_15EpilogueDefaultEEEEEvvEEEEvNT_6ParamsE:
	.zero		1664


//--------------------- SYMBOLS --------------------------

	.type		.nv.reservedSmem.offset0,@object
	.size		.nv.reservedSmem.offset0,0x4
	.type		__assertfail,@function
